	.target	sm_90a

	.elftype	@"ET_EXEC"


//--------------------- .note.nv.tkinfo           --------------------------
	.section	.note.nv.tkinfo,"",@"SHT_NOTE"
	.sectionflags	@"SHF_NOTE_NV_TKINFO"
	.tkinfo
        /*0018*/ 	.word	0x00000002
        /*0030*/ 	.string	""
        /*0030*/ 	.string	"ptxas"
        /*0030*/ 	.string	"Cuda compilation tools, release 13.0, V13.0.88"
        /*0030*/ 	.string	"Build cuda_13.0.r13.0/compiler.36424714_0"
        /*0030*/ 	.string	"-arch sm_90a -m 64 "



//--------------------- .note.nv.cuinfo           --------------------------
	.section	.note.nv.cuinfo,"",@"SHT_NOTE"
	.sectionflags	@"SHF_NOTE_NV_CUINFO"
        /*0018*/ 	.short	0x0002
        /*001a*/ 	.short	0x005a
        /*001c*/ 	.short	0x0082
	.zero		2


//--------------------- .nv.info                  --------------------------
	.section	.nv.info,"",@"SHT_CUDA_INFO"
	.align	4


	//----- nvinfo : EIATTR_REGCOUNT
	.align		4
        /*0000*/ 	.byte	0x04, 0x2f
        /*0002*/ 	.short	(.L_15 - .L_14)
	.align		4
.L_14:
        /*0004*/ 	.word	index@(_ZN7cutlass13device_kernelINS_4gemm6kernel13GemmUniversalIN4cute5tupleIJiiiiEEENS1_10collective13CollectiveMmaINS1_34MainloopSm90TmaGmmaWarpSpecializedILi5ENS5_IJNS4_1CILi1EEESB_SB_EEENS1_35KernelTmaWarpSpecializedCooperativeEEENS5_IJNSA_ILi128EEESF_NSA_ILi64EEEEEENS_6half_tENS5_IJSB_llEEESI_SJ_NS4_8TiledMMAINS4_8MMA_AtomIJNS4_4SM904GMMA26MMA_64x128x16_F32F16F16_SSILNSN_5MajorE1ELSP_1ELNSN_7ScaleInE1ELSQ_1EEEEEENS4_6LayoutINS5_IJNSA_ILi2EEESB_SB_EEENS5_IJSB_NSA_ILi0EEESW_EEEEENS5_IJNS4_10UnderscoreESZ_SZ_EEEEENS4_13SM90_TMA_LOADENS4_14ComposedLayoutINS4_7SwizzleILi3ELi4ELi3EEENS4_18smem_ptr_flag_bitsILi16EEENST_INS5_IJSG_NSA_ILi8EEEEEENS5_IJSB_SG_EEEEEEEvNS4_8identityES12_S1C_vS1D_EENS_8epilogue10collective6detail29Sm90TmaWarpSpecializedAdapterINS1G_15DefaultEpilogueISI_NS5_IJlSB_lEEES1K_NS1F_6thread17LinearCombinationISI_Li1EffLNS1L_9ScaleType4KindE0ELNS_15FloatRoundStyleE2ESI_EENS1_15EpilogueDefaultEEEEEvvEEEEvNT_6ParamsE)
        /*0008*/ 	.word	0x000000a8


	//----- nvinfo : EIATTR_FRAME_SIZE
	.align		4
.L_15:
        /*000c*/ 	.byte	0x04, 0x11
        /*000e*/ 	.short	(.L_17 - .L_16)
	.align		4
.L_16:
        /*0010*/ 	.word	index@(_ZN7cutlass13device_kernelINS_4gemm6kernel13GemmUniversalIN4cute5tupleIJiiiiEEENS1_10collective13CollectiveMmaINS1_34MainloopSm90TmaGmmaWarpSpecializedILi5ENS5_IJNS4_1CILi1EEESB_SB_EEENS1_35KernelTmaWarpSpecializedCooperativeEEENS5_IJNSA_ILi128EEESF_NSA_ILi64EEEEEENS_6half_tENS5_IJSB_llEEESI_SJ_NS4_8TiledMMAINS4_8MMA_AtomIJNS4_4SM904GMMA26MMA_64x128x16_F32F16F16_SSILNSN_5MajorE1ELSP_1ELNSN_7ScaleInE1ELSQ_1EEEEEENS4_6LayoutINS5_IJNSA_ILi2EEESB_SB_EEENS5_IJSB_NSA_ILi0EEESW_EEEEENS5_IJNS4_10UnderscoreESZ_SZ_EEEEENS4_13SM90_TMA_LOADENS4_14ComposedLayoutINS4_7SwizzleILi3ELi4ELi3EEENS4_18smem_ptr_flag_bitsILi16EEENST_INS5_IJSG_NSA_ILi8EEEEEENS5_IJSB_SG_EEEEEEEvNS4_8identityES12_S1C_vS1D_EENS_8epilogue10collective6detail29Sm90TmaWarpSpecializedAdapterINS1G_15DefaultEpilogueISI_NS5_IJlSB_lEEES1K_NS1F_6thread17LinearCombinationISI_Li1EffLNS1L_9ScaleType4KindE0ELNS_15FloatRoundStyleE2ESI_EENS1_15EpilogueDefaultEEEEEvvEEEEvNT_6ParamsE)
        /*0014*/ 	.word	0x00000000


	//----- nvinfo : EIATTR_MIN_STACK_SIZE
	.align		4
.L_17:
        /*0018*/ 	.byte	0x04, 0x12
        /*001a*/ 	.short	(.L_19 - .L_18)
	.align		4
.L_18:
        /*001c*/ 	.word	index@(_ZN7cutlass13device_kernelINS_4gemm6kernel13GemmUniversalIN4cute5tupleIJiiiiEEENS1_10collective13CollectiveMmaINS1_34MainloopSm90TmaGmmaWarpSpecializedILi5ENS5_IJNS4_1CILi1EEESB_SB_EEENS1_35KernelTmaWarpSpecializedCooperativeEEENS5_IJNSA_ILi128EEESF_NSA_ILi64EEEEEENS_6half_tENS5_IJSB_llEEESI_SJ_NS4_8TiledMMAINS4_8MMA_AtomIJNS4_4SM904GMMA26MMA_64x128x16_F32F16F16_SSILNSN_5MajorE1ELSP_1ELNSN_7ScaleInE1ELSQ_1EEEEEENS4_6LayoutINS5_IJNSA_ILi2EEESB_SB_EEENS5_IJSB_NSA_ILi0EEESW_EEEEENS5_IJNS4_10UnderscoreESZ_SZ_EEEEENS4_13SM90_TMA_LOADENS4_14ComposedLayoutINS4_7SwizzleILi3ELi4ELi3EEENS4_18smem_ptr_flag_bitsILi16EEENST_INS5_IJSG_NSA_ILi8EEEEEENS5_IJSB_SG_EEEEEEEvNS4_8identityES12_S1C_vS1D_EENS_8epilogue10collective6detail29Sm90TmaWarpSpecializedAdapterINS1G_15DefaultEpilogueISI_NS5_IJlSB_lEEES1K_NS1F_6thread17LinearCombinationISI_Li1EffLNS1L_9ScaleType4KindE0ELNS_15FloatRoundStyleE2ESI_EENS1_15EpilogueDefaultEEEEEvvEEEEvNT_6ParamsE)
        /*0020*/ 	.word	0x00000000
.L_19:


//--------------------- .nv.compat                --------------------------
	.section	.nv.compat,"",@"SHT_CUDA_COMPAT_INFO"
	.align	4
        /*0000*/ 	.byte	0x02, 0x09, 0x01, 0x00, 0x02, 0x02, 0x04, 0x00, 0x02, 0x05, 0x05, 0x00, 0x03, 0x07, 0x01, 0x01
        /*0010*/ 	.byte	0x02, 0x03, 0x01, 0x00, 0x02, 0x06, 0x01, 0x00, 0x04, 0x0b, 0x08, 0x00, 0x00, 0x00, 0x00, 0x00
        /*0020*/ 	.byte	0x00, 0x00, 0x00, 0x00


//--------------------- .nv.info._ZN7cutlass13device_kernelINS_4gemm6kernel13GemmUniversalIN4cute5tupleIJiiiiEEENS1_10collective13CollectiveMmaINS1_34MainloopSm90TmaGmmaWarpSpecializedILi5ENS5_IJNS4_1CILi1EEESB_SB_EEENS1_35KernelTmaWarpSpecializedCooperativeEEENS5_IJNSA_ILi128EEESF_NSA_ILi64EEEEEENS_6half_tENS5_IJSB_llEEESI_SJ_NS4_8TiledMMAINS4_8MMA_AtomIJNS4_4SM904GMMA26MMA_64x128x16_F32F16F16_SSILNSN_5MajorE1ELSP_1ELNSN_7ScaleInE1ELSQ_1EEEEEENS4_6LayoutINS5_IJNSA_ILi2EEESB_SB_EEENS5_IJSB_NSA_ILi0EEESW_EEEEENS5_IJNS4_10UnderscoreESZ_SZ_EEEEENS4_13SM90_TMA_LOADENS4_14ComposedLayoutINS4_7SwizzleILi3ELi4ELi3EEENS4_18smem_ptr_flag_bitsILi16EEENST_INS5_IJSG_NSA_ILi8EEEEEENS5_IJSB_SG_EEEEEEEvNS4_8identityES12_S1C_vS1D_EENS_8epilogue10collective6detail29Sm90TmaWarpSpecializedAdapterINS1G_15DefaultEpilogueISI_NS5_IJlSB_lEEES1K_NS1F_6thread17LinearCombinationISI_Li1EffLNS1L_9ScaleType4KindE0ELNS_15FloatRoundStyleE2ESI_EENS1_15EpilogueDefaultEEEEEvvEEEEvNT_6ParamsE --------------------------
	.section	.nv.info._ZN7cutlass13device_kernelINS_4gemm6kernel13GemmUniversalIN4cute5tupleIJiiiiEEENS1_10collective13CollectiveMmaINS1_34MainloopSm90TmaGmmaWarpSpecializedILi5ENS5_IJNS4_1CILi1EEESB_SB_EEENS1_35KernelTmaWarpSpecializedCooperativeEEENS5_IJNSA_ILi128EEESF_NSA_ILi64EEEEEENS_6half_tENS5_IJSB_llEEESI_SJ_NS4_8TiledMMAINS4_8MMA_AtomIJNS4_4SM904GMMA26MMA_64x128x16_F32F16F16_SSILNSN_5MajorE1ELSP_1ELNSN_7ScaleInE1ELSQ_1EEEEEENS4_6LayoutINS5_IJNSA_ILi2EEESB_SB_EEENS5_IJSB_NSA_ILi0EEESW_EEEEENS5_IJNS4_10UnderscoreESZ_SZ_EEEEENS4_13SM90_TMA_LOADENS4_14ComposedLayoutINS4_7SwizzleILi3ELi4ELi3EEENS4_18smem_ptr_flag_bitsILi16EEENST_INS5_IJSG_NSA_ILi8EEEEEENS5_IJSB_SG_EEEEEEEvNS4_8identityES12_S1C_vS1D_EENS_8epilogue10collective6detail29Sm90TmaWarpSpecializedAdapterINS1G_15DefaultEpilogueISI_NS5_IJlSB_lEEES1K_NS1F_6thread17LinearCombinationISI_Li1EffLNS1L_9ScaleType4KindE0ELNS_15FloatRoundStyleE2ESI_EENS1_15EpilogueDefaultEEEEEvvEEEEvNT_6ParamsE,"",@"SHT_CUDA_INFO"
	.sectionflags	@""
	.align	4


	//----- nvinfo : EIATTR_CUDA_API_VERSION
	.align		4
        /*0000*/ 	.byte	0x04, 0x37
        /*0002*/ 	.short	(.L_21 - .L_20)
.L_20:
        /*0004*/ 	.word	0x00000082


	//----- nvinfo : EIATTR_KPARAM_INFO
	.align		4
.L_21:
        /*0008*/ 	.byte	0x04, 0x17
        /*000a*/ 	.short	(.L_23 - .L_22)
.L_22:
        /*000c*/ 	.word	0x00000000
        /*0010*/ 	.short	0x0000
        /*0012*/ 	.short	0x0070
        /*0014*/ 	.byte	0x00, 0xf0, 0x01, 0x10


	//----- nvinfo : EIATTR_SPARSE_MMA_MASK
	.align		4
.L_23:
        /*0018*/ 	.byte	0x03, 0x50
        /*001a*/ 	.short	0x0000


	//----- nvinfo : EIATTR_MAXREG_COUNT
	.align		4
        /*001c*/ 	.byte	0x03, 0x1b
        /*001e*/ 	.short	0x00a8


	//----- nvinfo : EIATTR_NUM_BARRIERS
	.align		4
        /*0020*/ 	.byte	0x02, 0x4c
        /*0022*/ 	.byte	0x01
	.zero		1


	//----- nvinfo : EIATTR_EXTERNS
	.align		4
        /*0024*/ 	.byte	0x04, 0x0f
        /*0026*/ 	.short	(.L_25 - .L_24)


	//   ....[0]....
	.align		4
.L_24:
        /*0028*/ 	.word	index@(__assertfail)


	//----- nvinfo : EIATTR_MERCURY_ISA_VERSION
	.align		4
.L_25:
        /*002c*/ 	.byte	0x03, 0x5f
        /*002e*/ 	.short	0x0101


	//----- nvinfo : EIATTR_INT_WARP_WIDE_INSTR_OFFSETS
	.align		4
        /*0030*/ 	.byte	0x04, 0x31
        /*0032*/ 	.short	(.L_27 - .L_26)


	//   ....[0]....
.L_26:
        /*0034*/ 	.word	0x00000410


	//   ....[1]....
        /*0038*/ 	.word	0x00000420


	//   ....[2]....
        /*003c*/ 	.word	0x000004e0


	//----- nvinfo : EIATTR_COOP_GROUP_MASK_REGIDS
	.align		4
.L_27:
        /*0040*/ 	.byte	0x04, 0x29
        /*0042*/ 	.short	(.L_29 - .L_28)


	//   ....[0]....
.L_28:
        /*0044*/ 	.word	0xffffffff


	//   ....[1]....
        /*0048*/ 	.word	0xffffffff


	//   ....[2]....
        /*004c*/ 	.word	0xffffffff


	//   ....[3]....
        /*0050*/ 	.word	0xffffffff


	//   ....[4]....
        /*0054*/ 	.word	0xffffffff


	//----- nvinfo : EIATTR_COOP_GROUP_INSTR_OFFSETS
	.align		4
.L_29:
        /*0058*/ 	.byte	0x04, 0x28
        /*005a*/ 	.short	(.L_31 - .L_30)


	//   ....[0]....
.L_30:
        /*005c*/ 	.word	0x00000060


	//   ....[1]....
        /*0060*/ 	.word	0x00000070


	//   ....[2]....
        /*0064*/ 	.word	0x00000130


	//   ....[3]....
        /*0068*/ 	.word	0x000002e0


	//   ....[4]....
        /*006c*/ 	.word	0x000011e0


	//----- nvinfo : EIATTR_REG_RECONFIG
	.align		4
.L_31:
        /*0070*/ 	.byte	0x01, 0x54
	.zero		2


	//----- nvinfo : EIATTR_SYSCALL_OFFSETS
	.align		4
        /*0074*/ 	.byte	0x04, 0x46
        /*0076*/ 	.short	(.L_33 - .L_32)


	//   ....[0]....
.L_32:
        /*0078*/ 	.word	0x000013c0


	//----- nvinfo : EIATTR_MBARRIER_INSTR_OFFSETS
	.align		4
.L_33:
        /*007c*/ 	.byte	0x04, 0x39
        /*007e*/ 	.short	(.L_35 - .L_34)


	//   ....[0]....
.L_34:
        /*0080*/ 	.word	0x00000230
        /*0084*/ 	.word	0x000000ff
        /*0088*/ 	.word	0x00000000
        /*008c*/ 	.short	0x0100
        /*008e*/ 	.byte	0x08
	.zero		1


	//   ....[1]....
        /*0090*/ 	.word	0x00000240
        /*0094*/ 	.word	0x000000ff
        /*0098*/ 	.word	0x00000028
        /*009c*/ 	.short	0x0100
        /*009e*/ 	.byte	0x08
	.zero		1


	//   ....[2]....
        /*00a0*/ 	.word	0x00000250
        /*00a4*/ 	.word	0x000000ff
        /*00a8*/ 	.word	0x00000008
        /*00ac*/ 	.short	0x0100
        /*00ae*/ 	.byte	0x08
	.zero		1


	//   ....[3]....
        /*00b0*/ 	.word	0x00000260
        /*00b4*/ 	.word	0x000000ff
        /*00b8*/ 	.word	0x00000030
        /*00bc*/ 	.short	0x0100
        /*00be*/ 	.byte	0x08
	.zero		1


	//   ....[4]....
        /*00c0*/ 	.word	0x00000270
        /*00c4*/ 	.word	0x000000ff
        /*00c8*/ 	.word	0x00000010
        /*00cc*/ 	.short	0x0100
        /*00ce*/ 	.byte	0x08
	.zero		1


	//   ....[5]....
        /*00d0*/ 	.word	0x00000280
        /*00d4*/ 	.word	0x000000ff
        /*00d8*/ 	.word	0x00000038
        /*00dc*/ 	.short	0x0100
        /*00de*/ 	.byte	0x08
	.zero		1


	//   ....[6]....
        /*00e0*/ 	.word	0x00000290
        /*00e4*/ 	.word	0x000000ff
        /*00e8*/ 	.word	0x00000018
        /*00ec*/ 	.short	0x0100
        /*00ee*/ 	.byte	0x08
	.zero		1


	//   ....[7]....
        /*00f0*/ 	.word	0x000002a0
        /*00f4*/ 	.word	0x000000ff
        /*00f8*/ 	.word	0x00000040
        /*00fc*/ 	.short	0x0100
        /*00fe*/ 	.byte	0x08
	.zero		1


	//   ....[8]....
        /*0100*/ 	.word	0x000002b0
        /*0104*/ 	.word	0x000000ff
        /*0108*/ 	.word	0x00000020
        /*010c*/ 	.short	0x0100
        /*010e*/ 	.byte	0x08
	.zero		1


	//   ....[9]....
        /*0110*/ 	.word	0x000002c0
        /*0114*/ 	.word	0x000000ff
        /*0118*/ 	.word	0x00000048
        /*011c*/ 	.short	0x0100
        /*011e*/ 	.byte	0x08
	.zero		1


	//   ....[10]....
        /*0120*/ 	.word	0x00000560
        /*0124*/ 	.word	0x000000ff
        /*0128*/ 	.word	0x00000060
        /*012c*/ 	.short	0x0100
        /*012e*/ 	.byte	0x08
	.zero		1


	//   ....[11]....
        /*0130*/ 	.word	0x000005e0
        /*0134*/ 	.word	0x000000ff
        /*0138*/ 	.word	0x00000068
        /*013c*/ 	.short	0x0100
        /*013e*/ 	.byte	0x08
	.zero		1


	//   ....[12]....
        /*0140*/ 	.word	0x00001440
        /*0144*/ 	.word	0x00000003
        /*0148*/ 	.word	0x00000000
        /*014c*/ 	.short	0x010a
        /*014e*/ 	.byte	0x3f
	.zero		1


	//   ....[13]....
        /*0150*/ 	.word	0x000014a0
        /*0154*/ 	.word	0x00000003
        /*0158*/ 	.word	0x00000000
        /*015c*/ 	.short	0x010a
        /*015e*/ 	.byte	0x3f
	.zero		1


	//   ....[14]....
        /*0160*/ 	.word	0x000017f0
        /*0164*/ 	.word	0x000000ff
        /*0168*/ 	.word	0x00000000
        /*016c*/ 	.short	0x010a
        /*016e*/ 	.byte	0x07
	.zero		1


	//   ....[15]....
        /*0170*/ 	.word	0x00001830
        /*0174*/ 	.word	0x000000ff
        /*0178*/ 	.word	0x00000000
        /*017c*/ 	.short	0x010a
        /*017e*/ 	.byte	0x07
	.zero		1


	//   ....[16]....
        /*0180*/ 	.word	0x00001a90
        /*0184*/ 	.word	0x000000ff
        /*0188*/ 	.word	0x00000000
        /*018c*/ 	.short	0x0101
        /*018e*/ 	.byte	0x07
	.zero		1


	//   ....[17]....
        /*0190*/ 	.word	0x00001c70
        /*0194*/ 	.word	0x000000ff
        /*0198*/ 	.word	0x00000000
        /*019c*/ 	.short	0x0101
        /*019e*/ 	.byte	0x06
	.zero		1


	//   ....[18]....
        /*01a0*/ 	.word	0x00006e60
        /*01a4*/ 	.word	0x0000000e
        /*01a8*/ 	.word	0x00000028
        /*01ac*/ 	.short	0x010a
        /*01ae*/ 	.byte	0x3f
	.zero		1


	//   ....[19]....
        /*01b0*/ 	.word	0x00007260
        /*01b4*/ 	.word	0x00000006
        /*01b8*/ 	.word	0x00000068
        /*01bc*/ 	.short	0x0101
        /*01be*/ 	.byte	0x3f
	.zero		1


	//   ....[20]....
        /*01c0*/ 	.word	0x00007980
        /*01c4*/ 	.word	0x00000007
        /*01c8*/ 	.word	0x00000000
        /*01cc*/ 	.short	0x010a
        /*01ce*/ 	.byte	0x3f
	.zero		1


	//   ....[21]....
        /*01d0*/ 	.word	0x00007a00
        /*01d4*/ 	.word	0x00000009
        /*01d8*/ 	.word	0x00000000
        /*01dc*/ 	.short	0x010a
        /*01de*/ 	.byte	0x3f
	.zero		1


	//   ....[22]....
        /*01e0*/ 	.word	0x00007a90
        /*01e4*/ 	.word	0x00000006
        /*01e8*/ 	.word	0x00000000
        /*01ec*/ 	.short	0x010a
        /*01ee*/ 	.byte	0x3f
	.zero		1


	//   ....[23]....
        /*01f0*/ 	.word	0x00007b20
        /*01f4*/ 	.word	0x00000009
        /*01f8*/ 	.word	0x00000000
        /*01fc*/ 	.short	0x010a
        /*01fe*/ 	.byte	0x3f
	.zero		1


	//   ....[24]....
        /*0200*/ 	.word	0x00007bb0
        /*0204*/ 	.word	0x00000003
        /*0208*/ 	.word	0x00000000
        /*020c*/ 	.short	0x010a
        /*020e*/ 	.byte	0x3f
	.zero		1


	//   ....[25]....
        /*0210*/ 	.word	0x00007c10
        /*0214*/ 	.word	0x00000003
        /*0218*/ 	.word	0x00000000
        /*021c*/ 	.short	0x010a
        /*021e*/ 	.byte	0x3f
	.zero		1


	//   ....[26]....
        /*0220*/ 	.word	0x00007c70
        /*0224*/ 	.word	0x00000004
        /*0228*/ 	.word	0x00000000
        /*022c*/ 	.short	0x010a
        /*022e*/ 	.byte	0x3f
	.zero		1


	//   ....[27]....
        /*0230*/ 	.word	0x00007d40
        /*0234*/ 	.word	0x0000000e
        /*0238*/ 	.word	0x00000028
        /*023c*/ 	.short	0x010a
        /*023e*/ 	.byte	0x3f
	.zero		1


	//   ....[28]....
        /*0240*/ 	.word	0x00007e10
        /*0244*/ 	.word	0x00000007
        /*0248*/ 	.word	0x00000000
        /*024c*/ 	.short	0x010a
        /*024e*/ 	.byte	0x3f
	.zero		1


	//   ....[29]....
        /*0250*/ 	.word	0x00007e60
        /*0254*/ 	.word	0x00000009
        /*0258*/ 	.word	0x00000000
        /*025c*/ 	.short	0x010a
        /*025e*/ 	.byte	0x3f
	.zero		1


	//   ....[30]....
        /*0260*/ 	.word	0x00007eb0
        /*0264*/ 	.word	0x00000006
        /*0268*/ 	.word	0x00000000
        /*026c*/ 	.short	0x010a
        /*026e*/ 	.byte	0x3f
	.zero		1


	//   ....[31]....
        /*0270*/ 	.word	0x00007f00
        /*0274*/ 	.word	0x00000009
        /*0278*/ 	.word	0x00000000
        /*027c*/ 	.short	0x010a
        /*027e*/ 	.byte	0x3f
	.zero		1


	//----- nvinfo : EIATTR_NUM_MBARRIERS
	.align		4
.L_35:
        /*0280*/ 	.byte	0x03, 0x38
        /*0282*/ 	.short	0x000c


	//----- nvinfo : EIATTR_EXIT_INSTR_OFFSETS
	.align		4
        /*0284*/ 	.byte	0x04, 0x1c
        /*0286*/ 	.short	(.L_37 - .L_36)


	//   ....[0]....
.L_36:
        /*0288*/ 	.word	0x00000680


	//   ....[1]....
        /*028c*/ 	.word	0x00000f40


	//   ....[2]....
        /*0290*/ 	.word	0x00006510


	//   ....[3]....
        /*0294*/ 	.word	0x00006b40


	//   ....[4]....
        /*0298*/ 	.word	0x00007c00


	//----- nvinfo : EIATTR_MAX_THREADS
	.align		4
.L_37:
        /*029c*/ 	.byte	0x04, 0x05
        /*029e*/ 	.short	(.L_39 - .L_38)
.L_38:
        /*02a0*/ 	.word	0x00000180
        /*02a4*/ 	.word	0x00000001
        /*02a8*/ 	.word	0x00000001


	//----- nvinfo : EIATTR_CRS_STACK_SIZE
	.align		4
.L_39:
        /*02ac*/ 	.byte	0x04, 0x1e
        /*02ae*/ 	.short	(.L_41 - .L_40)
.L_40:
        /*02b0*/ 	.word	0x00000000


	//----- nvinfo : EIATTR_CBANK_PARAM_SIZE
	.align		4
.L_41:
        /*02b4*/ 	.byte	0x03, 0x19
        /*02b6*/ 	.short	0x0470


	//----- nvinfo : EIATTR_PARAM_CBANK
	.align		4
        /*02b8*/ 	.byte	0x04, 0x0a
        /*02ba*/ 	.short	(.L_43 - .L_42)
	.align		4
.L_42:
        /*02bc*/ 	.word	index@(.nv.constant0._ZN7cutlass13device_kernelINS_4gemm6kernel13GemmUniversalIN4cute5tupleIJiiiiEEENS1_10collective13CollectiveMmaINS1_34MainloopSm90TmaGmmaWarpSpecializedILi5ENS5_IJNS4_1CILi1EEESB_SB_EEENS1_35KernelTmaWarpSpecializedCooperativeEEENS5_IJNSA_ILi128EEESF_NSA_ILi64EEEEEENS_6half_tENS5_IJSB_llEEESI_SJ_NS4_8TiledMMAINS4_8MMA_AtomIJNS4_4SM904GMMA26MMA_64x128x16_F32F16F16_SSILNSN_5MajorE1ELSP_1ELNSN_7ScaleInE1ELSQ_1EEEEEENS4_6LayoutINS5_IJNSA_ILi2EEESB_SB_EEENS5_IJSB_NSA_ILi0EEESW_EEEEENS5_IJNS4_10UnderscoreESZ_SZ_EEEEENS4_13SM90_TMA_LOADENS4_14ComposedLayoutINS4_7SwizzleILi3ELi4ELi3EEENS4_18smem_ptr_flag_bitsILi16EEENST_INS5_IJSG_NSA_ILi8EEEEEENS5_IJSB_SG_EEEEEEEvNS4_8identityES12_S1C_vS1D_EENS_8epilogue10collective6detail29Sm90TmaWarpSpecializedAdapterINS1G_15DefaultEpilogueISI_NS5_IJlSB_lEEES1K_NS1F_6thread17LinearCombinationISI_Li1EffLNS1L_9ScaleType4KindE0ELNS_15FloatRoundStyleE2ESI_EENS1_15EpilogueDefaultEEEEEvvEEEEvNT_6ParamsE)
        /*02c0*/ 	.short	0x0210
        /*02c2*/ 	.short	0x0470


	//----- nvinfo : EIATTR_SW_WAR
	.align		4
.L_43:
        /*02c4*/ 	.byte	0x04, 0x36
        /*02c6*/ 	.short	(.L_45 - .L_44)
.L_44:
        /*02c8*/ 	.word	0x00000008
.L_45:


//--------------------- .nv.callgraph             --------------------------
	.section	.nv.callgraph,"",@"SHT_CUDA_CALLGRAPH"
	.align	4
	.sectionentsize	8
	.align		4
        /*0000*/ 	.word	0x00000000
	.align		4
        /*0004*/ 	.word	0xffffffff
	.align		4
        /*0008*/ 	.word	index@(_ZN7cutlass13device_kernelINS_4gemm6kernel13GemmUniversalIN4cute5tupleIJiiiiEEENS1_10collective13CollectiveMmaINS1_34MainloopSm90TmaGmmaWarpSpecializedILi5ENS5_IJNS4_1CILi1EEESB_SB_EEENS1_35KernelTmaWarpSpecializedCooperativeEEENS5_IJNSA_ILi128EEESF_NSA_ILi64EEEEEENS_6half_tENS5_IJSB_llEEESI_SJ_NS4_8TiledMMAINS4_8MMA_AtomIJNS4_4SM904GMMA26MMA_64x128x16_F32F16F16_SSILNSN_5MajorE1ELSP_1ELNSN_7ScaleInE1ELSQ_1EEEEEENS4_6LayoutINS5_IJNSA_ILi2EEESB_SB_EEENS5_IJSB_NSA_ILi0EEESW_EEEEENS5_IJNS4_10UnderscoreESZ_SZ_EEEEENS4_13SM90_TMA_LOADENS4_14ComposedLayoutINS4_7SwizzleILi3ELi4ELi3EEENS4_18smem_ptr_flag_bitsILi16EEENST_INS5_IJSG_NSA_ILi8EEEEEENS5_IJSB_SG_EEEEEEEvNS4_8identityES12_S1C_vS1D_EENS_8epilogue10collective6detail29Sm90TmaWarpSpecializedAdapterINS1G_15DefaultEpilogueISI_NS5_IJlSB_lEEES1K_NS1F_6thread17LinearCombinationISI_Li1EffLNS1L_9ScaleType4KindE0ELNS_15FloatRoundStyleE2ESI_EENS1_15EpilogueDefaultEEEEEvvEEEEvNT_6ParamsE)
	.align		4
        /*000c*/ 	.word	index@(__assertfail)
	.align		4
        /*0010*/ 	.word	0x00000000
	.align		4
        /*0014*/ 	.word	0xfffffffe
	.align		4
        /*0018*/ 	.word	0x00000000
	.align		4
        /*001c*/ 	.word	0xfffffffd
	.align		4
        /*0020*/ 	.word	0x00000000
	.align		4
        /*0024*/ 	.word	0xfffffffc


//--------------------- .nv.constant4             --------------------------
	.section	.nv.constant4,"a",@progbits
	.align	8
	.align		8
.nv.constant4:
        /*0000*/ 	.dword	__assertfail
	.align		8
        /*0008*/ 	.dword	__unnamed_1
	.align		8
        /*0010*/ 	.dword	_ZN40_INTERNAL_df2deeb0_4_k_cu_6280f397_302444cuda3std3__45__cpo5beginE
	.align		8
        /*0018*/ 	.dword	_ZN40_INTERNAL_df2deeb0_4_k_cu_6280f397_302444cuda3std3__45__cpo3endE
	.align		8
        /*0020*/ 	.dword	_ZN40_INTERNAL_df2deeb0_4_k_cu_6280f397_302444cuda3std3__45__cpo6cbeginE
	.align		8
        /*0028*/ 	.dword	_ZN40_INTERNAL_df2deeb0_4_k_cu_6280f397_302444cuda3std3__45__cpo4cendE
	.align		8
        /*0030*/ 	.dword	_ZN40_INTERNAL_df2deeb0_4_k_cu_6280f397_302444cuda3std3__442_GLOBAL__N__df2deeb0_4_k_cu_6280f397_302446ignoreE
	.align		8
        /*0038*/ 	.dword	_ZN40_INTERNAL_df2deeb0_4_k_cu_6280f397_302444cuda3std3__419piecewise_constructE
	.align		8
        /*0040*/ 	.dword	_ZN40_INTERNAL_df2deeb0_4_k_cu_6280f397_302444cuda3std3__48in_placeE
	.align		8
        /*0048*/ 	.dword	_ZN40_INTERNAL_df2deeb0_4_k_cu_6280f397_302444cuda3std6ranges3__45__cpo4swapE
	.align		8
        /*0050*/ 	.dword	_ZN40_INTERNAL_df2deeb0_4_k_cu_6280f397_302444cuda3std6ranges3__45__cpo9iter_moveE
	.align		8
        /*0058*/ 	.dword	_ZN40_INTERNAL_df2deeb0_4_k_cu_6280f397_302444cute7productE
	.align		8
        /*0060*/ 	.dword	_ZN40_INTERNAL_df2deeb0_4_k_cu_6280f397_302444cute1_E
	.align		8
        /*0068*/ 	.dword	$str$22
	.align		8
        /*0070*/ 	.dword	$str$23


//--------------------- .text._ZN7cutlass13device_kernelINS_4gemm6kernel13GemmUniversalIN4cute5tupleIJiiiiEEENS1_10collective13CollectiveMmaINS1_34MainloopSm90TmaGmmaWarpSpecializedILi5ENS5_IJNS4_1CILi1EEESB_SB_EEENS1_35KernelTmaWarpSpecializedCooperativeEEENS5_IJNSA_ILi128EEESF_NSA_ILi64EEEEEENS_6half_tENS5_IJSB_llEEESI_SJ_NS4_8TiledMMAINS4_8MMA_AtomIJNS4_4SM904GMMA26MMA_64x128x16_F32F16F16_SSILNSN_5MajorE1ELSP_1ELNSN_7ScaleInE1ELSQ_1EEEEEENS4_6LayoutINS5_IJNSA_ILi2EEESB_SB_EEENS5_IJSB_NSA_ILi0EEESW_EEEEENS5_IJNS4_10UnderscoreESZ_SZ_EEEEENS4_13SM90_TMA_LOADENS4_14ComposedLayoutINS4_7SwizzleILi3ELi4ELi3EEENS4_18smem_ptr_flag_bitsILi16EEENST_INS5_IJSG_NSA_ILi8EEEEEENS5_IJSB_SG_EEEEEEEvNS4_8identityES12_S1C_vS1D_EENS_8epilogue10collective6detail29Sm90TmaWarpSpecializedAdapterINS1G_15DefaultEpilogueISI_NS5_IJlSB_lEEES1K_NS1F_6thread17LinearCombinationISI_Li1EffLNS1L_9ScaleType4KindE0ELNS_15FloatRoundStyleE2ESI_EENS1_15EpilogueDefaultEEEEEvvEEEEvNT_6ParamsE --------------------------
	.section	.text._ZN7cutlass13device_kernelINS_4gemm6kernel13GemmUniversalIN4cute5tupleIJiiiiEEENS1_10collective13CollectiveMmaINS1_34MainloopSm90TmaGmmaWarpSpecializedILi5ENS5_IJNS4_1CILi1EEESB_SB_EEENS1_35KernelTmaWarpSpecializedCooperativeEEENS5_IJNSA_ILi128EEESF_NSA_ILi64EEEEEENS_6half_tENS5_IJSB_llEEESI_SJ_NS4_8TiledMMAINS4_8MMA_AtomIJNS4_4SM904GMMA26MMA_64x128x16_F32F16F16_SSILNSN_5MajorE1ELSP_1ELNSN_7ScaleInE1ELSQ_1EEEEEENS4_6LayoutINS5_IJNSA_ILi2EEESB_SB_EEENS5_IJSB_NSA_ILi0EEESW_EEEEENS5_IJNS4_10UnderscoreESZ_SZ_EEEEENS4_13SM90_TMA_LOADENS4_14ComposedLayoutINS4_7SwizzleILi3ELi4ELi3EEENS4_18smem_ptr_flag_bitsILi16EEENST_INS5_IJSG_NSA_ILi8EEEEEENS5_IJSB_SG_EEEEEEEvNS4_8identityES12_S1C_vS1D_EENS_8epilogue10collective6detail29Sm90TmaWarpSpecializedAdapterINS1G_15DefaultEpilogueISI_NS5_IJlSB_lEEES1K_NS1F_6thread17LinearCombinationISI_Li1EffLNS1L_9ScaleType4KindE0ELNS_15FloatRoundStyleE2ESI_EENS1_15EpilogueDefaultEEEEEvvEEEEvNT_6ParamsE,"ax",@progbits
	.align	128
.text._ZN7cutlass13device_kernelINS_4gemm6kernel13GemmUniversalIN4cute5tupleIJiiiiEEENS1_10collective13CollectiveMmaINS1_34MainloopSm90TmaGmmaWarpSpecializedILi5ENS5_IJNS4_1CILi1EEESB_SB_EEENS1_35KernelTmaWarpSpecializedCooperativeEEENS5_IJNSA_ILi128EEESF_NSA_ILi64EEEEEENS_6half_tENS5_IJSB_llEEESI_SJ_NS4_8TiledMMAINS4_8MMA_AtomIJNS4_4SM904GMMA26MMA_64x128x16_F32F16F16_SSILNSN_5MajorE1ELSP_1ELNSN_7ScaleInE1ELSQ_1EEEEEENS4_6LayoutINS5_IJNSA_ILi2EEESB_SB_EEENS5_IJSB_NSA_ILi0EEESW_EEEEENS5_IJNS4_10UnderscoreESZ_SZ_EEEEENS4_13SM90_TMA_LOADENS4_14ComposedLayoutINS4_7SwizzleILi3ELi4ELi3EEENS4_18smem_ptr_flag_bitsILi16EEENST_INS5_IJSG_NSA_ILi8EEEEEENS5_IJSB_SG_EEEEEEEvNS4_8identityES12_S1C_vS1D_EENS_8epilogue10collective6detail29Sm90TmaWarpSpecializedAdapterINS1G_15DefaultEpilogueISI_NS5_IJlSB_lEEES1K_NS1F_6thread17LinearCombinationISI_Li1EffLNS1L_9ScaleType4KindE0ELNS_15FloatRoundStyleE2ESI_EENS1_15EpilogueDefaultEEEEEvvEEEEvNT_6ParamsE:
        .type           _ZN7cutlass13device_kernelINS_4gemm6kernel13GemmUniversalIN4cute5tupleIJiiiiEEENS1_10collective13CollectiveMmaINS1_34MainloopSm90TmaGmmaWarpSpecializedILi5ENS5_IJNS4_1CILi1EEESB_SB_EEENS1_35KernelTmaWarpSpecializedCooperativeEEENS5_IJNSA_ILi128EEESF_NSA_ILi64EEEEEENS_6half_tENS5_IJSB_llEEESI_SJ_NS4_8TiledMMAINS4_8MMA_AtomIJNS4_4SM904GMMA26MMA_64x128x16_F32F16F16_SSILNSN_5MajorE1ELSP_1ELNSN_7ScaleInE1ELSQ_1EEEEEENS4_6LayoutINS5_IJNSA_ILi2EEESB_SB_EEENS5_IJSB_NSA_ILi0EEESW_EEEEENS5_IJNS4_10UnderscoreESZ_SZ_EEEEENS4_13SM90_TMA_LOADENS4_14ComposedLayoutINS4_7SwizzleILi3ELi4ELi3EEENS4_18smem_ptr_flag_bitsILi16EEENST_INS5_IJSG_NSA_ILi8EEEEEENS5_IJSB_SG_EEEEEEEvNS4_8identityES12_S1C_vS1D_EENS_8epilogue10collective6detail29Sm90TmaWarpSpecializedAdapterINS1G_15DefaultEpilogueISI_NS5_IJlSB_lEEES1K_NS1F_6thread17LinearCombinationISI_Li1EffLNS1L_9ScaleType4KindE0ELNS_15FloatRoundStyleE2ESI_EENS1_15EpilogueDefaultEEEEEvvEEEEvNT_6ParamsE,@function
        .size           _ZN7cutlass13device_kernelINS_4gemm6kernel13GemmUniversalIN4cute5tupleIJiiiiEEENS1_10collective13CollectiveMmaINS1_34MainloopSm90TmaGmmaWarpSpecializedILi5ENS5_IJNS4_1CILi1EEESB_SB_EEENS1_35KernelTmaWarpSpecializedCooperativeEEENS5_IJNSA_ILi128EEESF_NSA_ILi64EEEEEENS_6half_tENS5_IJSB_llEEESI_SJ_NS4_8TiledMMAINS4_8MMA_AtomIJNS4_4SM904GMMA26MMA_64x128x16_F32F16F16_SSILNSN_5MajorE1ELSP_1ELNSN_7ScaleInE1ELSQ_1EEEEEENS4_6LayoutINS5_IJNSA_ILi2EEESB_SB_EEENS5_IJSB_NSA_ILi0EEESW_EEEEENS5_IJNS4_10UnderscoreESZ_SZ_EEEEENS4_13SM90_TMA_LOADENS4_14ComposedLayoutINS4_7SwizzleILi3ELi4ELi3EEENS4_18smem_ptr_flag_bitsILi16EEENST_INS5_IJSG_NSA_ILi8EEEEEENS5_IJSB_SG_EEEEEEEvNS4_8identityES12_S1C_vS1D_EENS_8epilogue10collective6detail29Sm90TmaWarpSpecializedAdapterINS1G_15DefaultEpilogueISI_NS5_IJlSB_lEEES1K_NS1F_6thread17LinearCombinationISI_Li1EffLNS1L_9ScaleType4KindE0ELNS_15FloatRoundStyleE2ESI_EENS1_15EpilogueDefaultEEEEEvvEEEEvNT_6ParamsE,(.L_x_196 - _ZN7cutlass13device_kernelINS_4gemm6kernel13GemmUniversalIN4cute5tupleIJiiiiEEENS1_10collective13CollectiveMmaINS1_34MainloopSm90TmaGmmaWarpSpecializedILi5ENS5_IJNS4_1CILi1EEESB_SB_EEENS1_35KernelTmaWarpSpecializedCooperativeEEENS5_IJNSA_ILi128EEESF_NSA_ILi64EEEEEENS_6half_tENS5_IJSB_llEEESI_SJ_NS4_8TiledMMAINS4_8MMA_AtomIJNS4_4SM904GMMA26MMA_64x128x16_F32F16F16_SSILNSN_5MajorE1ELSP_1ELNSN_7ScaleInE1ELSQ_1EEEEEENS4_6LayoutINS5_IJNSA_ILi2EEESB_SB_EEENS5_IJSB_NSA_ILi0EEESW_EEEEENS5_IJNS4_10UnderscoreESZ_SZ_EEEEENS4_13SM90_TMA_LOADENS4_14ComposedLayoutINS4_7SwizzleILi3ELi4ELi3EEENS4_18smem_ptr_flag_bitsILi16EEENST_INS5_IJSG_NSA_ILi8EEEEEENS5_IJSB_SG_EEEEEEEvNS4_8identityES12_S1C_vS1D_EENS_8epilogue10collective6detail29Sm90TmaWarpSpecializedAdapterINS1G_15DefaultEpilogueISI_NS5_IJlSB_lEEES1K_NS1F_6thread17LinearCombinationISI_Li1EffLNS1L_9ScaleType4KindE0ELNS_15FloatRoundStyleE2ESI_EENS1_15EpilogueDefaultEEEEEvvEEEEvNT_6ParamsE)
        .other          _ZN7cutlass13device_kernelINS_4gemm6kernel13GemmUniversalIN4cute5tupleIJiiiiEEENS1_10collective13CollectiveMmaINS1_34MainloopSm90TmaGmmaWarpSpecializedILi5ENS5_IJNS4_1CILi1EEESB_SB_EEENS1_35KernelTmaWarpSpecializedCooperativeEEENS5_IJNSA_ILi128EEESF_NSA_ILi64EEEEEENS_6half_tENS5_IJSB_llEEESI_SJ_NS4_8TiledMMAINS4_8MMA_AtomIJNS4_4SM904GMMA26MMA_64x128x16_F32F16F16_SSILNSN_5MajorE1ELSP_1ELNSN_7ScaleInE1ELSQ_1EEEEEENS4_6LayoutINS5_IJNSA_ILi2EEESB_SB_EEENS5_IJSB_NSA_ILi0EEESW_EEEEENS5_IJNS4_10UnderscoreESZ_SZ_EEEEENS4_13SM90_TMA_LOADENS4_14ComposedLayoutINS4_7SwizzleILi3ELi4ELi3EEENS4_18smem_ptr_flag_bitsILi16EEENST_INS5_IJSG_NSA_ILi8EEEEEENS5_IJSB_SG_EEEEEEEvNS4_8identityES12_S1C_vS1D_EENS_8epilogue10collective6detail29Sm90TmaWarpSpecializedAdapterINS1G_15DefaultEpilogueISI_NS5_IJlSB_lEEES1K_NS1F_6thread17LinearCombinationISI_Li1EffLNS1L_9ScaleType4KindE0ELNS_15FloatRoundStyleE2ESI_EENS1_15EpilogueDefaultEEEEEvvEEEEvNT_6ParamsE,@"STO_CUDA_ENTRY STV_DEFAULT"
_ZN7cutlass13device_kernelINS_4gemm6kernel13GemmUniversalIN4cute5tupleIJiiiiEEENS1_10collective13CollectiveMmaINS1_34MainloopSm90TmaGmmaWarpSpecializedILi5ENS5_IJNS4_1CILi1EEESB_SB_EEENS1_35KernelTmaWarpSpecializedCooperativeEEENS5_IJNSA_ILi128EEESF_NSA_ILi64EEEEEENS_6half_tENS5_IJSB_llEEESI_SJ_NS4_8TiledMMAINS4_8MMA_AtomIJNS4_4SM904GMMA26MMA_64x128x16_F32F16F16_SSILNSN_5MajorE1ELSP_1ELNSN_7ScaleInE1ELSQ_1EEEEEENS4_6LayoutINS5_IJNSA_ILi2EEESB_SB_EEENS5_IJSB_NSA_ILi0EEESW_EEEEENS5_IJNS4_10UnderscoreESZ_SZ_EEEEENS4_13SM90_TMA_LOADENS4_14ComposedLayoutINS4_7SwizzleILi3ELi4ELi3EEENS4_18smem_ptr_flag_bitsILi16EEENST_INS5_IJSG_NSA_ILi8EEEEEENS5_IJSB_SG_EEEEEEEvNS4_8identityES12_S1C_vS1D_EENS_8epilogue10collective6detail29Sm90TmaWarpSpecializedAdapterINS1G_15DefaultEpilogueISI_NS5_IJlSB_lEEES1K_NS1F_6thread17LinearCombinationISI_Li1EffLNS1L_9ScaleType4KindE0ELNS_15FloatRoundStyleE2ESI_EENS1_15EpilogueDefaultEEEEEvvEEEEvNT_6ParamsE:
[----:B------:R-:W0:Y:S01]  /*0000*/  LDC R1, c[0x0][0x28] ;  /* 0x00000a00ff017b82 */ /* 0x000e220000000800 */
[----:B------:R-:W1:Y:S01]  /*0010*/  S2R R3, SR_TID.X ;  /* 0x0000000000037919 */ /* 0x000e620000002100 */
[----:B------:R-:W-:Y:S01]  /*0020*/  ELECT P0, URZ, PT ;  /* 0x00000000003f782f */ /* 0x000fe20003800000 */
[----:B------:R-:W-:Y:S01]  /*0030*/  BSSY B0, `(.L_x_0) ;  /* 0x000000f000007945 */ /* 0x000fe20003800000 */
[--C-:B-1----:R-:W-:Y:S02]  /*0040*/  SHF.R.U32.HI R0, RZ, 0x5, R3.reuse ;  /* 0x00000005ff007819 */ /* 0x102fe40000011603 */
[----:B------:R-:W-:-:S03]  /*0050*/  SHF.R.U32.HI R14, RZ, 0x7, R3 ;  /* 0x00000007ff0e7819 */ /* 0x000fc60000011603 */
[----:B------:R-:W1:Y:S04]  /*0060*/  SHFL.IDX PT, R4, R0, RZ, 0x1f ;  /* 0x00001fff00047589 */ /* 0x000e6800000e0000 */
[----:B------:R2:W3:Y:S01]  /*0070*/  SHFL.IDX PT, R10, R14, RZ, 0x1f ;  /* 0x00001fff0e0a7589 */ /* 0x0004e200000e0000 */
[----:B-1----:R-:W-:-:S13]  /*0080*/  ISETP.NE.OR P0, PT, R4, RZ, !P0 ;  /* 0x000000ff0400720c */ /* 0x002fda0004705670 */
[----:B0-23--:R-:W-:Y:S05]  /*0090*/  @P0 BRA `(.L_x_1) ;  /* 0x0000000000200947 */ /* 0x00dfea0003800000 */
[----:B------:R-:W-:Y:S02]  /*00a0*/  ULDC.64 UR4, c[0x0][0x198] ;  /* 0x0000660000047ab9 */ /* 0x000fe40000000a00 */
[----:B------:R-:W-:Y:S02]  /*00b0*/  UIADD3 UR6, UP0, UR4, 0xf0, URZ ;  /* 0x000000f004067890 */ /* 0x000fe4000ff1e03f */
[----:B------:R-:W-:Y:S02]  /*00c0*/  UIADD3 UR4, UP1, UR4, 0x1f0, URZ ;  /* 0x000001f004047890 */ /* 0x000fe4000ff3e03f */
[----:B------:R-:W-:Y:S02]  /*00d0*/  UIADD3.X UR7, URZ, UR5, URZ, UP0, !UPT ;  /* 0x000000053f077290 */ /* 0x000fe400087fe43f */
[----:B------:R-:W-:-:S07]  /*00e0*/  UIADD3.X UR5, URZ, UR5, URZ, UP1, !UPT ;  /* 0x000000053f057290 */ /* 0x000fce0008ffe43f */
[----:B------:R0:W-:Y:S02]  /*00f0*/  UTMACCTL.PF [UR6] ;  /* 0x00000000060079b9 */ /* 0x0001e40008040000 */
[----:B------:R0:W-:Y:S02]  /*0100*/  UTMACCTL.PF [UR4] ;  /* 0x00000000040079b9 */ /* 0x0001e40008040000 */
[----:B0-----:R-:W-:Y:S01]  /*0110*/  NOP ;  /* 0x0000000000007918 */ /* 0x001fe20000000000 */
.L_x_1:
[----:B------:R-:W-:Y:S05]  /*0120*/  BSYNC B0 ;  /* 0x0000000000007941 */ /* 0x000fea0003800000 */
.L_x_0:
[----:B------:R-:W0:Y:S02]  /*0130*/  SHFL.IDX PT, R2, R0, RZ, 0x1f ;  /* 0x00001fff00027589 */ /* 0x000e2400000e0000 */
[----:B0-----:R-:W-:-:S13]  /*0140*/  ISETP.NE.AND P0, PT, R2, RZ, PT ;  /* 0x000000ff0200720c */ /* 0x001fda0003f05270 */
[----:B------:R-:W-:Y:S05]  /*0150*/  @P0 BRA `(.L_x_2) ;  /* 0x0000000000600947 */ /* 0x000fea0003800000 */
[----:B------:R-:W0:Y:S01]  /*0160*/  S2UR UR8, SR_CgaCtaId ;  /* 0x00000000000879c3 */ /* 0x000e220000008800 */
[----:B------:R-:W-:Y:S01]  /*0170*/  UMOV UR4, 0x400 ;  /* 0x0000040000047882 */ /* 0x000fe20000000000 */
[----:B------:R-:W-:Y:S01]  /*0180*/  UMOV UR5, 0x1 ;  /* 0x0000000100057882 */ /* 0x000fe20000000000 */
[----:B------:R-:W-:Y:S01]  /*0190*/  UMOV UR6, 0x100 ;  /* 0x0000010000067882 */ /* 0x000fe20000000000 */
[----:B------:R-:W-:Y:S01]  /*01a0*/  ELECT P0, URZ, PT ;  /* 0x00000000003f782f */ /* 0x000fe20003800000 */
[----:B------:R-:W-:-:S04]  /*01b0*/  UIADD3 UR6, -UR6, 0x100000, URZ ;  /* 0x0010000006067890 */ /* 0x000fc8000fffe13f */
[----:B------:R-:W-:Y:S02]  /*01c0*/  USHF.L.U32 UR7, UR6, 0xb, URZ ;  /* 0x0000000b06077899 */ /* 0x000fe4000800063f */
[----:B------:R-:W-:Y:S02]  /*01d0*/  USHF.L.U32 UR6, UR6, 0x1, URZ ;  /* 0x0000000106067899 */ /* 0x000fe4000800063f */
[----:B0-----:R-:W-:Y:S02]  /*01e0*/  ULEA UR8, UR8, UR4, 0x18 ;  /* 0x0000000408087291 */ /* 0x001fe4000f8ec03f */
[----:B------:R-:W-:-:S04]  /*01f0*/  UIADD3 UR4, -UR5, 0x100000, URZ ;  /* 0x0010000005047890 */ /* 0x000fc8000fffe13f */
[----:B------:R-:W-:Y:S02]  /*0200*/  USHF.L.U32 UR5, UR4, 0xb, URZ ;  /* 0x0000000b04057899 */ /* 0x000fe4000800063f */
[----:B------:R-:W-:Y:S01]  /*0210*/  USHF.L.U32 UR4, UR4, 0x1, URZ ;  /* 0x0000000104047899 */ /* 0x000fe2000800063f */
[----:B------:R-:W0:Y:S11]  /*0220*/  FENCE.VIEW.ASYNC.S ;  /* 0x00000000000073c6 */ /* 0x000e360000000000 */
[----:B0-----:R0:W1:Y:S01]  /*0230*/  SYNCS.EXCH.64 URZ, [UR8], UR4 ;  /* 0x00000004083f75b2 */ /* 0x0010620008000100 */
[----:B------:R0:W2:Y:S01]  /*0240*/  SYNCS.EXCH.64 URZ, [UR8+0x28], UR6 ;  /* 0x00002806083f75b2 */ /* 0x0000a20008000100 */
[----:B------:R0:W3:Y:S01]  /*0250*/  SYNCS.EXCH.64 URZ, [UR8+0x8], UR4 ;  /* 0x00000804083f75b2 */ /* 0x0000e20008000100 */
[----:B------:R0:W4:Y:S01]  /*0260*/  SYNCS.EXCH.64 URZ, [UR8+0x30], UR6 ;  /* 0x00003006083f75b2 */ /* 0x0001220008000100 */
[----:B------:R0:W0:Y:S01]  /*0270*/  SYNCS.EXCH.64 URZ, [UR8+0x10], UR4 ;  /* 0x00001004083f75b2 */ /* 0x0000220008000100 */
[----:B------:R0:W0:Y:S01]  /*0280*/  SYNCS.EXCH.64 URZ, [UR8+0x38], UR6 ;  /* 0x00003806083f75b2 */ /* 0x0000220008000100 */
[----:B------:R0:W0:Y:S01]  /*0290*/  SYNCS.EXCH.64 URZ, [UR8+0x18], UR4 ;  /* 0x00001804083f75b2 */ /* 0x0000220008000100 */
[----:B------:R0:W0:Y:S01]  /*02a0*/  SYNCS.EXCH.64 URZ, [UR8+0x40], UR6 ;  /* 0x00004006083f75b2 */ /* 0x0000220008000100 */
[----:B------:R0:W0:Y:S01]  /*02b0*/  SYNCS.EXCH.64 URZ, [UR8+0x20], UR4 ;  /* 0x00002004083f75b2 */ /* 0x0000220008000100 */
[----:B------:R0:W0:Y:S01]  /*02c0*/  SYNCS.EXCH.64 URZ, [UR8+0x48], UR6 ;  /* 0x00004806083f75b2 */ /* 0x0000220008000100 */
[----:B------:R-:W-:Y:S01]  /*02d0*/  NOP ;  /* 0x0000000000007918 */ /* 0x000fe20000000000 */
.L_x_2:
[----:B------:R-:W5:Y:S01]  /*02e0*/  SHFL.IDX PT, R0, R0, RZ, 0x1f ;  /* 0x00001fff00007589 */ /* 0x000f6200000e0000 */
[----:B------:R-:W-:Y:S01]  /*02f0*/  ELECT P0, URZ, PT ;  /* 0x00000000003f782f */ /* 0x000fe20003800000 */
[----:B------:R-:W1:Y:S01]  /*0300*/  LDC R2, c[0x0][0x65c] ;  /* 0x00019700ff027b82 */ /* 0x000e620000000800 */
[----:B------:R-:W-:Y:S01]  /*0310*/  SHF.R.S32.HI R7, RZ, 0x1f, R4 ;  /* 0x0000001fff077819 */ /* 0x000fe20000011404 */
[----:B------:R-:W2:Y:S01]  /*0320*/  S2R R5, SR_CTAID.Y ;  /* 0x0000000000057919 */ /* 0x000ea20000002600 */
[----:B0-----:R-:W-:Y:S01]  /*0330*/  UMOV UR4, 0x20 ;  /* 0x0000002000047882 */ /* 0x001fe20000000000 */
[----:B------:R-:W-:Y:S01]  /*0340*/  NOP ;  /* 0x0000000000007918 */ /* 0x000fe20000000000 */
[----:B------:R-:W-:Y:S01]  /*0350*/  LEA.HI R7, R7, R4, RZ, 0x2 ;  /* 0x0000000407077211 */ /* 0x000fe200078f10ff */
[----:B------:R-:W0:Y:S01]  /*0360*/  S2R R6, SR_CTAID.X ;  /* 0x0000000000067919 */ /* 0x000e220000002500 */
[----:B------:R-:W-:Y:S01]  /*0370*/  ISETP.NE.AND P2, PT, R10, RZ, PT ;  /* 0x000000ff0a00720c */ /* 0x000fe20003f45270 */
[----:B------:R-:W-:Y:S01]  /*0380*/  NOP ;  /* 0x0000000000007918 */ /* 0x000fe20000000000 */
[----:B------:R-:W-:-:S02]  /*0390*/  LOP3.LUT R7, R7, 0xfffffffc, RZ, 0xc0, !PT ;  /* 0xfffffffc07077812 */ /* 0x000fc400078ec0ff */
[----:B-----5:R-:W-:Y:S02]  /*03a0*/  ISETP.NE.OR P0, PT, R0, RZ, !P0 ;  /* 0x000000ff0000720c */ /* 0x020fe40004705670 */
[----:B-1----:R-:W-:-:S04]  /*03b0*/  ISETP.NE.AND P3, PT, R2, 0x1, PT ;  /* 0x000000010200780c */ /* 0x002fc80003f65270 */
[----:B------:R-:W-:Y:S01]  /*03c0*/  P2R R0, PR, RZ, 0x8 ;  /* 0x00000008ff007803 */ /* 0x000fe20000000000 */
[----:B------:R-:W-:Y:S01]  /*03d0*/  IMAD.IADD R0, R4, 0x1, -R7 ;  /* 0x0000000104007824 */ /* 0x000fe200078e0a07 */
[----:B------:R-:W-:Y:S01]  /*03e0*/  LOP3.LUT R4, R3, 0x7f, RZ, 0xc0, !PT ;  /* 0x0000007f03047812 */ /* 0x000fe200078ec0ff */
[----:B------:R-:W-:-:S03]  /*03f0*/  IMAD.MOV.U32 R7, RZ, RZ, RZ ;  /* 0x000000ffff077224 */ /* 0x000fc600078e00ff */
[----:B------:R-:W-:Y:S01]  /*0400*/  ISETP.NE.AND P1, PT, R0, 0x3, PT ;  /* 0x000000030000780c */ /* 0x000fe20003f25270 */
[----:B------:R-:W-:Y:S01]  /*0410*/  VOTEU.ALL UP0, P0 ;  /* 0x00000000003f7886 */ /* 0x000fe20000000000 */
[----:B------:R-:W-:Y:S01]  /*0420*/  VOTEU.ALL UP1, P0 ;  /* 0x00000000003f7886 */ /* 0x000fe20000020000 */
[----:B------:R-:W0:Y:S01]  /*0430*/  @P3 LDC R17, c[0x0][0x10] ;  /* 0x00000400ff113b82 */ /* 0x000e220000000800 */
[----:B--2---:R-:W-:Y:S02]  /*0440*/  @P3 IMAD.MOV.U32 R8, RZ, RZ, R5 ;  /* 0x000000ffff083224 */ /* 0x004fe400078e0005 */
[----:B------:R-:W-:Y:S01]  /*0450*/  @!UP0 UMOV UR6, 0x400 ;  /* 0x0000040000068882 */ /* 0x000fe20000000000 */
[----:B------:R-:W-:-:S04]  /*0460*/  @!UP0 UIADD3 UR4, -UR4, 0x100000, URZ ;  /* 0x0010000004048890 */ /* 0x000fc8000fffe13f */
[----:B------:R-:W-:Y:S02]  /*0470*/  @!UP0 USHF.L.U32 UR5, UR4, 0xb, URZ ;  /* 0x0000000b04058899 */ /* 0x000fe4000800063f */
[----:B------:R-:W-:Y:S01]  /*0480*/  @!UP0 USHF.L.U32 UR4, UR4, 0x1, URZ ;  /* 0x0000000104048899 */ /* 0x000fe2000800063f */
[----:B------:R-:W-:Y:S01]  /*0490*/  @P3 IMAD.MOV.U32 R9, RZ, RZ, RZ ;  /* 0x000000ffff093224 */ /* 0x000fe200078e00ff */
[----:B------:R-:W1:Y:S08]  /*04a0*/  @!UP0 S2UR UR7, SR_CgaCtaId ;  /* 0x00000000000789c3 */ /* 0x000e700000008800 */
[----:B------:R-:W2:Y:S01]  /*04b0*/  @!P3 LDC R11, c[0x0][0xc] ;  /* 0x00000300ff0bbb82 */ /* 0x000ea20000000800 */
[----:B0-----:R-:W-:Y:S01]  /*04c0*/  @P3 IMAD.WIDE.U32 R16, R6, R17, R8 ;  /* 0x0000001106103225 */ /* 0x001fe200078e0008 */
[----:B-1----:R-:W-:Y:S01]  /*04d0*/  @!UP0 ULEA UR8, UR7, UR6, 0x18 ;  /* 0x0000000607088291 */ /* 0x002fe2000f8ec03f */
[----:B------:R-:W-:-:S02]  /*04e0*/  VOTEU.ALL UP0, P0 ;  /* 0x00000000003f7886 */ /* 0x000fc40000000000 */
[----:B------:R-:W-:Y:S01]  /*04f0*/  ULDC UR6, c[0x0][0xc] ;  /* 0x0000030000067ab9 */ /* 0x000fe20000000800 */
[----:B------:R-:W-:Y:S01]  /*0500*/  ISETP.EQ.OR P0, PT, R0, RZ, !P1 ;  /* 0x000000ff0000720c */ /* 0x000fe20004f02670 */
[----:B------:R-:W-:-:S03]  /*0510*/  ULDC UR7, c[0x0][0x10] ;  /* 0x0000040000077ab9 */ /* 0x000fc60000000800 */
[C---:B------:R-:W-:Y:S01]  /*0520*/  ISETP.EQ.AND P0, PT, R10.reuse, RZ, P0 ;  /* 0x000000ff0a00720c */ /* 0x040fe20000702270 */
[----:B------:R-:W-:Y:S02]  /*0530*/  VIADD R10, R10, 0xffffffff ;  /* 0xffffffff0a0a7836 */ /* 0x000fe40000000000 */
[----:B--2---:R-:W-:Y:S01]  /*0540*/  @!P3 IMAD.WIDE.U32 R8, R11, R5, R6 ;  /* 0x000000050b08b225 */ /* 0x004fe200078e0006 */
[----:B------:R-:W0:Y:S02]  /*0550*/  FENCE.VIEW.ASYNC.S ;  /* 0x00000000000073c6 */ /* 0x000e240000000000 */
[----:B0-----:R-:W3:Y:S01]  /*0560*/  @!UP0 SYNCS.EXCH.64 URZ, [UR8+0x60], UR4 ;  /* 0x00006004083f85b2 */ /* 0x001ee20008000100 */
[----:B------:R-:W-:Y:S01]  /*0570*/  SEL R18, RZ, 0x1, !P0 ;  /* 0x00000001ff127807 */ /* 0x000fe20004000000 */
[----:B------:R-:W-:Y:S01]  /*0580*/  @P3 IMAD.MOV.U32 R11, RZ, RZ, RZ ;  /* 0x000000ffff0b3224 */ /* 0x000fe200078e00ff */
[----:B------:R-:W-:Y:S01]  /*0590*/  ISETP.GE.U32.AND P1, PT, R10, 0x2, PT ;  /* 0x000000020a00780c */ /* 0x000fe20003f26070 */
[----:B------:R-:W-:-:S02]  /*05a0*/  @!P3 IMAD.MOV.U32 R16, RZ, RZ, R8 ;  /* 0x000000ffff10b224 */ /* 0x000fc400078e0008 */
[----:B------:R-:W-:Y:S01]  /*05b0*/  @P3 IMAD.IADD R17, R17, 0x1, R11 ;  /* 0x0000000111113824 */ /* 0x000fe200078e020b */
[----:B------:R-:W-:Y:S01]  /*05c0*/  SEL R18, R18, 0x2, P1 ;  /* 0x0000000212127807 */ /* 0x000fe20000800000 */
[----:B------:R-:W-:Y:S01]  /*05d0*/  @!P3 IMAD.MOV.U32 R17, RZ, RZ, R9 ;  /* 0x000000ffff11b224 */ /* 0x000fe200078e0009 */
[----:B------:R0:W3:Y:S01]  /*05e0*/  @!UP1 SYNCS.EXCH.64 URZ, [UR8+0x68], UR4 ;  /* 0x00006804083f95b2 */ /* 0x0000e20008000100 */
[----:B------:R-:W-:Y:S01]  /*05f0*/  NOP ;  /* 0x0000000000007918 */ /* 0x000fe20000000000 */
[----:B0-----:R-:W-:-:S03]  /*0600*/  UIMAD.WIDE.U32 UR4, UR6, UR7, URZ ;  /* 0x00000007060472a5 */ /* 0x001fc6000f8e003f */
[----:B------:R-:W-:Y:S02]  /*0610*/  ULDC UR6, c[0x0][0x14] ;  /* 0x0000050000067ab9 */ /* 0x000fe40000000800 */
[----:B------:R-:W-:Y:S02]  /*0620*/  UIMAD.WIDE.U32 UR36, UR4, UR6, URZ ;  /* 0x00000006042472a5 */ /* 0x000fe4000f8e003f */
[----:B------:R-:W-:-:S04]  /*0630*/  UIMAD UR42, UR5, UR6, URZ ;  /* 0x00000006052a72a4 */ /* 0x000fc8000f8e023f */
[----:B------:R-:W-:Y:S01]  /*0640*/  UIADD3 UR42, UR37, UR42, URZ ;  /* 0x0000002a252a7290 */ /* 0x000fe2000fffe03f */
[----:B---34-:R-:W-:Y:S06]  /*0650*/  BAR.SYNC.DEFER_BLOCKING 0x0 ;  /* 0x0000000000007b1d */ /* 0x018fec0000010000 */
[----:B------:R-:W-:Y:S05]  /*0660*/  @!P2 BRA `(.L_x_3) ;  /* 0x0000005c00aca947 */ /* 0x000fea0003800000 */
[----:B------:R-:W-:-:S13]  /*0670*/  ISETP.GT.U32.AND P0, PT, R10, 0x1, PT ;  /* 0x000000010a00780c */ /* 0x000fda0003f04070 */
[----:B------:R-:W-:Y:S05]  /*0680*/  @P0 EXIT ;  /* 0x000000000000094d */ /* 0x000fea0003800000 */
[----:B------:R-:W-:Y:S01]  /*0690*/  ULDC.64 UR4, c[0x0][0x650] ;  /* 0x0001940000047ab9 */ /* 0x000fe20000000a00 */
[----:B------:R-:W-:Y:S01]  /*06a0*/  PRMT R0, RZ, 0x7610, R0 ;  /* 0x00007610ff007816 */ /* 0x000fe20000000000 */
[----:B------:R-:W-:Y:S01]  /*06b0*/  IMAD.MOV.U32 R101, RZ, RZ, -0x1 ;  /* 0xffffffffff657424 */ /* 0x000fe200078e00ff */
[----:B------:R-:W-:Y:S01]  /*06c0*/  ISETP.GE.U32.AND P0, PT, R16, UR4, PT ;  /* 0x0000000410007c0c */ /* 0x000fe2000bf06070 */
[----:B------:R-:W-:Y:S02]  /*06d0*/  IMAD.MOV.U32 R100, RZ, RZ, -0x1 ;  /* 0xffffffffff647424 */ /* 0x000fe400078e00ff */
[----:B------:R-:W-:Y:S01]  /*06e0*/  IMAD.MOV.U32 R99, RZ, RZ, -0x1 ;  /* 0xffffffffff637424 */ /* 0x000fe200078e00ff */
[----:B------:R-:W-:-:S13]  /*06f0*/  ISETP.GE.U32.AND.EX P0, PT, R17, UR5, PT, P0 ;  /* 0x0000000511007c0c */ /* 0x000fda000bf06100 */
[----:B------:R-:W-:Y:S05]  /*0700*/  @P0 BRA `(.L_x_4) ;  /* 0x0000000400540947 */ /* 0x000fea0003800000 */
[----:B------:R-:W0:Y:S01]  /*0710*/  LDC.64 R20, c[0x0][0x628] ;  /* 0x00018a00ff147b82 */ /* 0x000e220000000a00 */
[----:B------:R-:W-:Y:S02]  /*0720*/  IMAD.MOV.U32 R8, RZ, RZ, R16 ;  /* 0x000000ffff087224 */ /* 0x000fe400078e0010 */
[----:B------:R-:W-:-:S05]  /*0730*/  IMAD.MOV.U32 R9, RZ, RZ, R17 ;  /* 0x000000ffff097224 */ /* 0x000fca00078e0011 */
[----:B------:R-:W1:Y:S08]  /*0740*/  LDC R0, c[0x0][0x630] ;  /* 0x00018c00ff007b82 */ /* 0x000e700000000800 */
[----:B------:R-:W2:Y:S01]  /*0750*/  LDC.64 R22, c[0x0][0x620] ;  /* 0x00018800ff167b82 */ /* 0x000ea20000000a00 */
[----:B0-----:R-:W-:-:S04]  /*0760*/  ISETP.NE.U32.AND P0, PT, R20, RZ, PT ;  /* 0x000000ff1400720c */ /* 0x001fc80003f05070 */
[----:B------:R-:W-:-:S13]  /*0770*/  ISETP.NE.AND.EX P0, PT, R21, RZ, PT, P0 ;  /* 0x000000ff1500720c */ /* 0x000fda0003f05300 */
[----:B-12---:R-:W-:Y:S05]  /*0780*/  @!P0 BRA `(.L_x_5) ;  /* 0x0000000000288947 */ /* 0x006fea0003800000 */
[----:B------:R-:W0:Y:S02]  /*0790*/  LDC R13, c[0x0][0x634] ;  /* 0x00018d00ff0d7b82 */ /* 0x000e240000000800 */
[----:B0-----:R-:W-:-:S05]  /*07a0*/  IADD3 R13, P0, R16, R13, RZ ;  /* 0x0000000d100d7210 */ /* 0x001fca0007f1e0ff */
[----:B------:R-:W-:-:S04]  /*07b0*/  IMAD.X R15, RZ, RZ, R17, P0 ;  /* 0x000000ffff0f7224 */ /* 0x000fc800000e0611 */
[----:B------:R-:W-:-:S04]  /*07c0*/  IMAD.WIDE.U32 R8, R15, R20, RZ ;  /* 0x000000140f087225 */ /* 0x000fc800078e00ff */
[----:B------:R-:W-:-:S04]  /*07d0*/  IMAD.WIDE.U32 R10, P0, R13, R21, R8 ;  /* 0x000000150d0a7225 */ /* 0x000fc80007800008 */
[----:B------:R-:W-:-:S04]  /*07e0*/  IMAD.WIDE.U32 R8, R13, R20, RZ ;  /* 0x000000140d087225 */ /* 0x000fc800078e00ff */
[----:B------:R-:W-:Y:S01]  /*07f0*/  IMAD.X R13, RZ, RZ, RZ, P0 ;  /* 0x000000ffff0d7224 */ /* 0x000fe200000e06ff */
[----:B------:R-:W-:Y:S01]  /*0800*/  IADD3 RZ, P0, R9, R10, RZ ;  /* 0x0000000a09ff7210 */ /* 0x000fe20007f1e0ff */
[----:B------:R-:W-:-:S04]  /*0810*/  IMAD.MOV.U32 R12, RZ, RZ, R11 ;  /* 0x000000ffff0c7224 */ /* 0x000fc800078e000b */
[----:B------:R-:W-:-:S08]  /*0820*/  IMAD.WIDE.U32.X R8, R15, R21, R12, P0 ;  /* 0x000000150f087225 */ /* 0x000fd000000e040c */
.L_x_5:
[-CC-:B------:R-:W-:Y:S01]  /*0830*/  SHF.R.U64 R99, R8, R0.reuse, R9.reuse ;  /* 0x0000000008637219 */ /* 0x180fe20000001209 */
[----:B------:R-:W0:Y:S01]  /*0840*/  LDC R12, c[0x0][0x618] ;  /* 0x00018600ff0c7b82 */ /* 0x000e220000000800 */
[----:B------:R-:W-:Y:S01]  /*0850*/  SHF.R.U32.HI R7, RZ, R0, R9 ;  /* 0x00000000ff077219 */ /* 0x000fe20000011609 */
[----:B------:R-:W-:Y:S01]  /*0860*/  ULDC UR4, c[0x0][0x150] ;  /* 0x0000540000047ab9 */ /* 0x000fe20000000800 */
[----:B------:R-:W-:Y:S02]  /*0870*/  IADD3 R11, P0, RZ, -R99, RZ ;  /* 0x80000063ff0b7210 */ /* 0x000fe40007f1e0ff */
[----:B------:R-:W-:-:S03]  /*0880*/  I2FP.F32.U32 R0, R6 ;  /* 0x0000000600007245 */ /* 0x000fc60000201000 */
[----:B------:R-:W1:Y:S01]  /*0890*/  LDC.64 R30, c[0x0][0x640] ;  /* 0x00019000ff1e7b82 */ /* 0x000e620000000a00 */
[----:B------:R-:W-:Y:S02]  /*08a0*/  IMAD.X R13, RZ, RZ, ~R7, P0 ;  /* 0x000000ffff0d7224 */ /* 0x000fe400000e0e07 */
[----:B------:R-:W-:Y:S01]  /*08b0*/  FMUL R0, R0, UR4 ;  /* 0x0000000400007c20 */ /* 0x000fe20008400000 */
[----:B------:R-:W-:Y:S01]  /*08c0*/  IMAD.WIDE.U32 R8, R11, R22, R16 ;  /* 0x000000160b087225 */ /* 0x000fe200078e0010 */
[----:B------:R-:W-:-:S03]  /*08d0*/  ULDC UR4, c[0x0][0x154] ;  /* 0x0000550000047ab9 */ /* 0x000fc60000000800 */
[----:B------:R-:W-:Y:S01]  /*08e0*/  IMAD R10, R13, R22, RZ ;  /* 0x000000160d0a7224 */ /* 0x000fe200078e02ff */
[----:B------:R-:W2:Y:S01]  /*08f0*/  LDC R7, c[0x0][0x144] ;  /* 0x00005100ff077b82 */ /* 0x000ea20000000800 */
[----:B------:R-:W3:Y:S02]  /*0900*/  F2I.U32.TRUNC.NTZ R0, R0 ;  /* 0x0000000000007305 */ /* 0x000ee4000020f000 */
[----:B------:R-:W-:-:S04]  /*0910*/  IMAD R11, R11, R23, R10 ;  /* 0x000000170b0b7224 */ /* 0x000fc800078e020a */
[----:B------:R-:W-:Y:S01]  /*0920*/  IMAD.IADD R9, R9, 0x1, R11 ;  /* 0x0000000109097824 */ /* 0x000fe200078e020b */
[----:B------:R-:W4:Y:S01]  /*0930*/  LDC R24, c[0x0][0x608] ;  /* 0x00018200ff187b82 */ /* 0x000f220000000800 */
[----:B------:R-:W-:-:S03]  /*0940*/  IMAD.MOV.U32 R11, RZ, RZ, -0x1 ;  /* 0xffffffffff0b7424 */ /* 0x000fc600078e00ff */
[-CC-:B0-----:R-:W-:Y:S02]  /*0950*/  SHF.R.U64 R22, R8, R12.reuse, R9.reuse ;  /* 0x0000000c08167219 */ /* 0x181fe40000001209 */
[----:B------:R-:W-:Y:S02]  /*0960*/  I2FP.F32.U32 R8, R5 ;  /* 0x0000000500087245 */ /* 0x000fe40000201000 */
[----:B------:R-:W0:Y:S01]  /*0970*/  LDC R28, c[0x0][0x658] ;  /* 0x00019600ff1c7b82 */ /* 0x000e220000000800 */
[----:B-1----:R-:W-:Y:S01]  /*0980*/  ISETP.NE.U32.AND P0, PT, R30, RZ, PT ;  /* 0x000000ff1e00720c */ /* 0x002fe20003f05070 */
[----:B---3--:R-:W-:Y:S02]  /*0990*/  IMAD.MOV R10, RZ, RZ, -R0 ;  /* 0x000000ffff0a7224 */ /* 0x008fe400078e0a00 */
[----:B------:R-:W-:Y:S01]  /*09a0*/  FMUL R8, R8, UR4 ;  /* 0x0000000408087c20 */ /* 0x000fe20008400000 */
[----:B------:R-:W-:Y:S02]  /*09b0*/  SHF.R.U32.HI R9, RZ, R12, R9 ;  /* 0x0000000cff097219 */ /* 0x000fe40000011609 */
[----:B------:R-:W-:Y:S01]  /*09c0*/  ISETP.NE.AND.EX P0, PT, R31, RZ, PT, P0 ;  /* 0x000000ff1f00720c */ /* 0x000fe20003f05300 */
[----:B------:R1:W3:Y:S01]  /*09d0*/  F2I.U32.TRUNC.NTZ R15, R8 ;  /* 0x00000008000f7305 */ /* 0x0002e2000020f000 */
[----:B------:R-:W1:Y:S01]  /*09e0*/  LDC R20, c[0x0][0x148] ;  /* 0x00005200ff147b82 */ /* 0x000e620000000800 */
[----:B--2---:R-:W-:-:S07]  /*09f0*/  IMAD R0, R7, R10, R6 ;  /* 0x0000000a07007224 */ /* 0x004fce00078e0206 */
[----:B------:R-:W2:Y:S01]  /*0a00*/  LDC R26, c[0x0][0x600] ;  /* 0x00018000ff1a7b82 */ /* 0x000ea20000000800 */
[-CC-:B----4-:R-:W-:Y:S02]  /*0a10*/  SHF.R.U64 R32, R22, R24.reuse, R9.reuse ;  /* 0x0000001816207219 */ /* 0x190fe40000001209 */
[----:B------:R-:W-:Y:S01]  /*0a20*/  SHF.R.U32.HI R7, RZ, R24, R9 ;  /* 0x00000018ff077219 */ /* 0x000fe20000011609 */
[----:B------:R-:W-:-:S04]  /*0a30*/  IMAD.MOV.U32 R9, RZ, RZ, 0x1 ;  /* 0x00000001ff097424 */ /* 0x000fc800078e00ff */
[----:B------:R-:W4:Y:S01]  /*0a40*/  LDC R21, c[0x0][0x648] ;  /* 0x00019200ff157b82 */ /* 0x000f220000000800 */
[-C--:B0-----:R-:W-:Y:S02]  /*0a50*/  SHF.L.U32 R6, R11, R28.reuse, RZ ;  /* 0x0000001c0b067219 */ /* 0x081fe400000006ff */
[--C-:B------:R-:W-:Y:S02]  /*0a60*/  SHF.R.U64 R24, R32, R28, R7.reuse ;  /* 0x0000001c20187219 */ /* 0x100fe40000001207 */
[----:B------:R-:W-:Y:S02]  /*0a70*/  LOP3.LUT R13, RZ, R6, RZ, 0x33, !PT ;  /* 0x00000006ff0d7212 */ /* 0x000fe400078e33ff */
[-C--:B------:R-:W-:Y:S01]  /*0a80*/  SHF.R.U32.HI R7, RZ, R28.reuse, R7 ;  /* 0x0000001cff077219 */ /* 0x080fe20000011607 */
[----:B------:R-:W0:Y:S01]  /*0a90*/  LDC R23, c[0x0][0x638] ;  /* 0x00018e00ff177b82 */ /* 0x000e220000000800 */
[----:B------:R-:W-:Y:S01]  /*0aa0*/  SHF.L.U32 R12, R9, R28, RZ ;  /* 0x0000001c090c7219 */ /* 0x000fe200000006ff */
[----:B------:R-:W-:-:S06]  /*0ab0*/  IMAD.MOV.U32 R6, RZ, RZ, R24 ;  /* 0x000000ffff067224 */ /* 0x000fcc00078e0018 */
[----:B------:R-:W0:Y:S01]  /*0ac0*/  LDC R101, c[0x0][0x610] ;  /* 0x00018400ff657b82 */ /* 0x000e220000000800 */
[----:B-1-3--:R-:W-:Y:S05]  /*0ad0*/  @!P0 BRA `(.L_x_6) ;  /* 0x0000000000288947 */ /* 0x00afea0003800000 */
[----:B------:R-:W1:Y:S02]  /*0ae0*/  LDC R11, c[0x0][0x64c] ;  /* 0x00019300ff0b7b82 */ /* 0x000e640000000800 */
[----:B-1----:R-:W-:-:S05]  /*0af0*/  IADD3 R11, P0, R24, R11, RZ ;  /* 0x0000000b180b7210 */ /* 0x002fca0007f1e0ff */
        /* <DEDUP_REMOVED lines=8> */
.L_x_6:
[----:B----4-:R-:W-:Y:S01]  /*0b80*/  SHF.R.U64 R6, R6, R21, R7 ;  /* 0x0000001506067219 */ /* 0x010fe20000001207 */
[----:B--2---:R-:W-:Y:S01]  /*0b90*/  VIADD R7, R26, 0xffffffff ;  /* 0xffffffff1a077836 */ /* 0x004fe20000000000 */
[----:B------:R-:W-:Y:S01]  /*0ba0*/  LOP3.LUT R13, R32, R13, RZ, 0xc0, !PT ;  /* 0x0000000d200d7212 */ /* 0x000fe200078ec0ff */
[----:B------:R-:W-:Y:S02]  /*0bb0*/  IMAD.MOV R15, RZ, RZ, -R15 ;  /* 0x000000ffff0f7224 */ /* 0x000fe400078e0a0f */
[----:B------:R-:W-:Y:S02]  /*0bc0*/  IMAD.MOV R8, RZ, RZ, -R6 ;  /* 0x000000ffff087224 */ /* 0x000fe400078e0a06 */
[----:B------:R-:W-:Y:S01]  /*0bd0*/  IMAD R13, R12, R6, R13 ;  /* 0x000000060c0d7224 */ /* 0x000fe200078e020d */
[----:B------:R-:W-:Y:S01]  /*0be0*/  LOP3.LUT R6, R22, R7, RZ, 0xc0, !PT ;  /* 0x0000000716067212 */ /* 0x000fe200078ec0ff */
[----:B------:R-:W-:Y:S02]  /*0bf0*/  @P3 IMAD R0, R20, R15, R5 ;  /* 0x0000000f14003224 */ /* 0x000fe400078e0205 */
[----:B0-----:R-:W-:-:S02]  /*0c00*/  IMAD R5, R8, R23, R24 ;  /* 0x0000001708057224 */ /* 0x001fc400078e0218 */
[----:B------:R-:W-:Y:S02]  /*0c10*/  IMAD R101, R13, R101, R0 ;  /* 0x000000650d657224 */ /* 0x000fe400078e0200 */
[----:B------:R-:W-:Y:S02]  /*0c20*/  IMAD R6, R5, R26, R6 ;  /* 0x0000001a05067224 */ /* 0x000fe400078e0206 */
[----:B------:R-:W-:-:S03]  /*0c30*/  IMAD.MOV.U32 R0, RZ, RZ, 0x1 ;  /* 0x00000001ff007424 */ /* 0x000fc600078e00ff */
[----:B------:R-:W-:Y:S02]  /*0c40*/  SEL R100, R6, R101, !P3 ;  /* 0x0000006506647207 */ /* 0x000fe40005800000 */
[----:B------:R-:W-:-:S07]  /*0c50*/  SEL R101, R101, R6, !P3 ;  /* 0x0000000665657207 */ /* 0x000fce0005800000 */
.L_x_4:
[----:B------:R-:W-:-:S08]  /*0c60*/  NOP ;  /* 0x0000000000007918 */ /* 0x000fd00000000000 */
[----:B------:R-:W0:Y:S02]  /*0c70*/  USETMAXREG.TRY_ALLOC.CTAPOOL UP0, 0xe8 ;  /* 0x000000e8000079c8 */ /* 0x000e240008000600 */
[----:B0-----:R-:W-:-:S13]  /*0c80*/  PLOP3.LUT P0, PT, PT, PT, UP0, 0x80, 0x0 ;  /* 0x000000000000781c */ /* 0x001fda0003f0f008 */
[----:B------:R-:W-:Y:S05]  /*0c90*/  @!P0 BRA `(.L_x_4) ;  /* 0xfffffffc00f08947 */ /* 0x000fea000383ffff */
[----:B------:R-:W-:Y:S01]  /*0ca0*/  ULDC.64 UR4, c[0x0][0x598] ;  /* 0x0001660000047ab9 */ /* 0x000fe20000000a00 */
[----:B------:R-:W-:Y:S01]  /*0cb0*/  ULDC.64 UR38, c[0x0][0x208] ;  /* 0x0000820000267ab9 */ /* 0x000fe20000000a00 */
[----:B------:R-:W-:-:S04]  /*0cc0*/  ISETP.NE.U32.AND P0, PT, RZ, UR4, PT ;  /* 0x00000004ff007c0c */ /* 0x000fc8000bf05070 */
[----:B------:R-:W-:-:S13]  /*0cd0*/  ISETP.NE.AND.EX P0, PT, RZ, UR5, PT, P0 ;  /* 0x00000005ff007c0c */ /* 0x000fda000bf05300 */
[----:B------:R-:W-:Y:S05]  /*0ce0*/  @!P0 BRA `(.L_x_7) ;  /* 0x00000000001c8947 */ /* 0x000fea0003800000 */
[----:B------:R-:W0:Y:S02]  /*0cf0*/  LDC.64 R6, c[0x0][0x598] ;  /* 0x00016600ff067b82 */ /* 0x000e240000000a00 */
[----:B0-----:R-:W2:Y:S02]  /*0d00*/  LDG.E.64 R6, desc[UR38][R6.64] ;  /* 0x0000002606067981 */ /* 0x001ea4000c1e1b00 */
[----:B--2---:R-:W-:-:S04]  /*0d10*/  ISETP.NE.U32.AND P0, PT, R6, RZ, PT ;  /* 0x000000ff0600720c */ /* 0x004fc80003f05070 */
[----:B------:R-:W-:-:S13]  /*0d20*/  ISETP.NE.AND.EX P0, PT, R7, RZ, PT, P0 ;  /* 0x000000ff0700720c */ /* 0x000fda0003f05300 */
[----:B------:R-:W-:Y:S05]  /*0d30*/  @!P0 BRA `(.L_x_7) ;  /* 0x0000000000088947 */ /* 0x000fea0003800000 */
[----:B------:R0:W5:Y:S01]  /*0d40*/  LD.E R19, desc[UR38][R6.64] ;  /* 0x0000002606137980 */ /* 0x000162000c101900 */
[----:B------:R-:W-:Y:S05]  /*0d50*/  BRA `(.L_x_8) ;  /* 0x0000000000247947 */ /* 0x000fea0003800000 */
.L_x_7:
[----:B------:R-:W-:Y:S02]  /*0d60*/  ULDC.64 UR4, c[0x0][0x588] ;  /* 0x0001620000047ab9 */ /* 0x000fe40000000a00 */
[----:B------:R-:W-:-:S04]  /*0d70*/  ISETP.NE.U32.AND P0, PT, RZ, UR4, PT ;  /* 0x00000004ff007c0c */ /* 0x000fc8000bf05070 */
[----:B------:R-:W-:-:S13]  /*0d80*/  ISETP.NE.AND.EX P0, PT, RZ, UR5, PT, P0 ;  /* 0x00000005ff007c0c */ /* 0x000fda000bf05300 */
[----:B------:R-:W-:Y:S05]  /*0d90*/  @!P0 BRA `(.L_x_9) ;  /* 0x00000000000c8947 */ /* 0x000fea0003800000 */
[----:B------:R-:W0:Y:S02]  /*0da0*/  LDC.64 R6, c[0x0][0x588] ;  /* 0x00016200ff067b82 */ /* 0x000e240000000a00 */
[----:B0-----:R1:W5:Y:S01]  /*0db0*/  LDG.E R19, desc[UR38][R6.64] ;  /* 0x0000002606137981 */ /* 0x001362000c1e1900 */
[----:B------:R-:W-:Y:S05]  /*0dc0*/  BRA `(.L_x_8) ;  /* 0x0000000000087947 */ /* 0x000fea0003800000 */
.L_x_9:
[----:B------:R-:W-:Y:S02]  /*0dd0*/  ULDC UR4, c[0x0][0x580] ;  /* 0x0001600000047ab9 */ /* 0x000fe40000000800 */
[----:B------:R-:W-:-:S07]  /*0de0*/  IMAD.U32 R19, RZ, RZ, UR4 ;  /* 0x00000004ff137e24 */ /* 0x000fce000f8e00ff */
.L_x_8:
[----:B------:R-:W-:Y:S02]  /*0df0*/  ULDC.64 UR4, c[0x0][0x5a0] ;  /* 0x0001680000047ab9 */ /* 0x000fe40000000a00 */
[----:B------:R-:W-:-:S04]  /*0e00*/  ISETP.NE.U32.AND P0, PT, RZ, UR4, PT ;  /* 0x00000004ff007c0c */ /* 0x000fc8000bf05070 */
[----:B------:R-:W-:-:S13]  /*0e10*/  ISETP.NE.AND.EX P0, PT, RZ, UR5, PT, P0 ;  /* 0x00000005ff007c0c */ /* 0x000fda000bf05300 */
[----:B------:R-:W-:Y:S05]  /*0e20*/  @!P0 BRA `(.L_x_10) ;  /* 0x00000000001c8947 */ /* 0x000fea0003800000 */
[----:B01----:R-:W0:Y:S02]  /*0e30*/  LDC.64 R6, c[0x0][0x5a0] ;  /* 0x00016800ff067b82 */ /* 0x003e240000000a00 */
[----:B0-----:R-:W2:Y:S02]  /*0e40*/  LDG.E.64 R6, desc[UR38][R6.64] ;  /* 0x0000002606067981 */ /* 0x001ea4000c1e1b00 */
[----:B--2---:R-:W-:-:S04]  /*0e50*/  ISETP.NE.U32.AND P0, PT, R6, RZ, PT ;  /* 0x000000ff0600720c */ /* 0x004fc80003f05070 */
[----:B------:R-:W-:-:S13]  /*0e60*/  ISETP.NE.AND.EX P0, PT, R7, RZ, PT, P0 ;  /* 0x000000ff0700720c */ /* 0x000fda0003f05300 */
[----:B------:R-:W-:Y:S05]  /*0e70*/  @!P0 BRA `(.L_x_10) ;  /* 0x0000000000088947 */ /* 0x000fea0003800000 */
[----:B------:R0:W5:Y:S01]  /*0e80*/  LD.E R88, desc[UR38][R6.64] ;  /* 0x0000002606587980 */ /* 0x000162000c101900 */
[----:B------:R-:W-:Y:S05]  /*0e90*/  BRA `(.L_x_11) ;  /* 0x0000000000247947 */ /* 0x000fea0003800000 */
.L_x_10:
[----:B------:R-:W-:Y:S02]  /*0ea0*/  ULDC.64 UR4, c[0x0][0x590] ;  /* 0x0001640000047ab9 */ /* 0x000fe40000000a00 */
[----:B------:R-:W-:-:S04]  /*0eb0*/  ISETP.NE.U32.AND P0, PT, RZ, UR4, PT ;  /* 0x00000004ff007c0c */ /* 0x000fc8000bf05070 */
[----:B------:R-:W-:-:S13]  /*0ec0*/  ISETP.NE.AND.EX P0, PT, RZ, UR5, PT, P0 ;  /* 0x00000005ff007c0c */ /* 0x000fda000bf05300 */
[----:B------:R-:W-:Y:S05]  /*0ed0*/  @!P0 BRA `(.L_x_12) ;  /* 0x00000000000c8947 */ /* 0x000fea0003800000 */
[----:B------:R-:W2:Y:S02]  /*0ee0*/  LDC.64 R88, c[0x0][0x590] ;  /* 0x00016400ff587b82 */ /* 0x000ea40000000a00 */
[----:B--2---:R2:W5:Y:S01]  /*0ef0*/  LDG.E R88, desc[UR38][R88.64] ;  /* 0x0000002658587981 */ /* 0x004562000c1e1900 */
[----:B------:R-:W-:Y:S05]  /*0f00*/  BRA `(.L_x_11) ;  /* 0x0000000000087947 */ /* 0x000fea0003800000 */
.L_x_12:
[----:B------:R-:W-:Y:S02]  /*0f10*/  ULDC UR4, c[0x0][0x584] ;  /* 0x0001610000047ab9 */ /* 0x000fe40000000800 */
[----:B------:R-:W-:-:S07]  /*0f20*/  IMAD.U32 R88, RZ, RZ, UR4 ;  /* 0x00000004ff587e24 */ /* 0x000fce000f8e00ff */
.L_x_11:
[----:B------:R-:W-:-:S13]  /*0f30*/  LOP3.LUT P0, RZ, R0, 0xff, RZ, 0xc0, !PT ;  /* 0x000000ff00ff7812 */ /* 0x000fda000780c0ff */
[----:B------:R-:W-:Y:S05]  /*0f40*/  @!P0 EXIT ;  /* 0x000000000000894d */ /* 0x000fea0003800000 */
[----:B------:R-:W3:Y:S01]  /*0f50*/  LDC R90, c[0x0][0x658] ;  /* 0x00019600ff5a7b82 */ /* 0x000ee20000000800 */
[----:B------:R-:W-:Y:S01]  /*0f60*/  ULDC.64 UR6, c[0x0][0x288] ;  /* 0x0000a20000067ab9 */ /* 0x000fe20000000a00 */
[----:B------:R-:W-:Y:S01]  /*0f70*/  LOP3.LUT R14, R14, 0x1, RZ, 0xc0, !PT ;  /* 0x000000010e0e7812 */ /* 0x000fe200078ec0ff */
[----:B------:R-:W-:Y:S01]  /*0f80*/  UIADD3 UR4, UR7, 0x3f, URZ ;  /* 0x0000003f07047890 */ /* 0x000fe2000fffe03f */
[----:B------:R-:W-:Y:S01]  /*0f90*/  SHF.R.U32.HI R0, RZ, 0x2, R3 ;  /* 0x00000002ff007819 */ /* 0x000fe20000011603 */
[----:B01----:R-:W-:Y:S01]  /*0fa0*/  IMAD.MOV.U32 R7, RZ, RZ, -0x1 ;  /* 0xffffffffff077424 */ /* 0x003fe200078e00ff */
[----:B------:R-:W-:Y:S01]  /*0fb0*/  SHF.R.U32.HI R4, RZ, 0x1, R4 ;  /* 0x00000001ff047819 */ /* 0x000fe20000011604 */
[----:B------:R-:W-:Y:S01]  /*0fc0*/  USHF.R.S32.HI UR5, URZ, 0x1f, UR4 ;  /* 0x0000001f3f057899 */ /* 0x000fe20008011404 */
[----:B------:R-:W0:Y:S01]  /*0fd0*/  LDC.64 R92, c[0x0][0x5c8] ;  /* 0x00017200ff5c7b82 */ /* 0x000e220000000a00 */
[----:B------:R-:W-:Y:S01]  /*0fe0*/  IMAD.SHL.U32 R5, R14, 0x40, RZ ;  /* 0x000000400e057824 */ /* 0x000fe200078e00ff */
[----:B------:R-:W-:Y:S01]  /*0ff0*/  LOP3.LUT R0, R0, 0x7, RZ, 0xc0, !PT ;  /* 0x0000000700007812 */ /* 0x000fe200078ec0ff */
[----:B------:R-:W-:Y:S01]  /*1000*/  ULEA.HI UR5, UR5, UR4, URZ, 0x6 ;  /* 0x0000000405057291 */ /* 0x000fe2000f8f303f */
[----:B------:R-:W-:Y:S01]  /*1010*/  LOP3.LUT R23, R4, 0x30, RZ, 0xc0, !PT ;  /* 0x0000003004177812 */ /* 0x000fe200078ec0ff */
[----:B------:R-:W-:Y:S01]  /*1020*/  IMAD.MOV.U32 R9, RZ, RZ, 0x1 ;  /* 0x00000001ff097424 */ /* 0x000fe200078e00ff */
[--C-:B------:R-:W-:Y:S01]  /*1030*/  LOP3.LUT R22, R5, 0x40, R0.reuse, 0xe2, !PT ;  /* 0x0000004005167812 */ /* 0x100fe200078ee200 */
[----:B------:R-:W-:Y:S01]  /*1040*/  USHF.R.S32.HI UR43, URZ, 0x6, UR5 ;  /* 0x000000063f2b7899 */ /* 0x000fe20008011405 */
[----:B------:R-:W1:Y:S01]  /*1050*/  LDC R95, c[0x0][0x600] ;  /* 0x00018000ff5f7b82 */ /* 0x000e620000000800 */
[-C--:B------:R-:W-:Y:S01]  /*1060*/  IADD3 R5, RZ, -R23.reuse, -R0 ;  /* 0x80000017ff057210 */ /* 0x080fe20007ffe800 */
[----:B------:R-:W-:Y:S01]  /*1070*/  IMAD.U32 R6, RZ, RZ, UR6 ;  /* 0x00000006ff067e24 */ /* 0x000fe2000f8e00ff */
[C---:B--2---:R-:W-:Y:S01]  /*1080*/  LOP3.LUT R89, R3.reuse, 0x3, RZ, 0xc0, !PT ;  /* 0x0000000303597812 */ /* 0x044fe200078ec0ff */
[----:B------:R-:W-:Y:S01]  /*1090*/  UISETP.LT.AND UP0, UPT, UR43, 0x1, UPT ;  /* 0x000000012b00788c */ /* 0x000fe2000bf01270 */
[----:B------:R-:W-:Y:S01]  /*10a0*/  LOP3.LUT R94, R3, 0x80, RZ, 0xc0, !PT ;  /* 0x00000080035e7812 */ /* 0x000fe200078ec0ff */
[----:B------:R-:W-:Y:S01]  /*10b0*/  IMAD R5, R14, -0x40, R5 ;  /* 0xffffffc00e057824 */ /* 0x000fe200078e0205 */
[----:B------:R-:W-:Y:S01]  /*10c0*/  ULDC UR4, c[0x0][0x284] ;  /* 0x0000a10000047ab9 */ /* 0x000fe20000000800 */
[-C--:B---3--:R-:W-:Y:S01]  /*10d0*/  SHF.L.U32 R7, R7, R90.reuse, RZ ;  /* 0x0000005a07077219 */ /* 0x088fe200000006ff */
[----:B------:R-:W-:Y:S01]  /*10e0*/  USEL UR44, UR43, 0x1, UP0 ;  /* 0x000000012b2c7887 */ /* 0x000fe20008000000 */
[----:B------:R-:W-:Y:S01]  /*10f0*/  LOP3.LUT R22, R22, R23, RZ, 0xfc, !PT ;  /* 0x0000001716167212 */ /* 0x000fe200078efcff */
[----:B------:R-:W-:Y:S01]  /*1100*/  IMAD R89, R89, -0x2, R6 ;  /* 0xfffffffe59597824 */ /* 0x000fe200078e0206 */
[----:B------:R-:W-:Y:S01]  /*1110*/  SHF.L.U32 R90, R9, R90, RZ ;  /* 0x0000005a095a7219 */ /* 0x000fe200000006ff */
[----:B------:R-:W-:Y:S01]  /*1120*/  VIADD R97, R5, UR4 ;  /* 0x0000000405617c36 */ /* 0x000fe20008000000 */
[----:B------:R-:W-:Y:S01]  /*1130*/  LOP3.LUT R98, R18, 0x1, RZ, 0xfc, !PT ;  /* 0x0000000112627812 */ /* 0x000fe200078efcff */
[----:B------:R-:W-:Y:S01]  /*1140*/  IMAD.MOV.U32 R23, RZ, RZ, RZ ;  /* 0x000000ffff177224 */ /* 0x000fe200078e00ff */
[C---:B0-----:R-:W-:Y:S01]  /*1150*/  SHF.L.U64.HI R91, R92.reuse, 0x3, R93 ;  /* 0x000000035c5b7819 */ /* 0x041fe2000001025d */
[----:B------:R-:W-:Y:S01]  /*1160*/  IMAD.SHL.U32 R92, R92, 0x8, RZ ;  /* 0x000000085c5c7824 */ /* 0x000fe200078e00ff */
[----:B------:R-:W-:Y:S01]  /*1170*/  SHF.R.U32.HI R94, RZ, 0x7, R94 ;  /* 0x00000007ff5e7819 */ /* 0x000fe2000001165e */
[----:B------:R-:W-:Y:S01]  /*1180*/  IMAD.SHL.U32 R93, R3, 0x2, RZ ;  /* 0x00000002035d7824 */ /* 0x000fe200078e00ff */
[----:B------:R-:W-:Y:S01]  /*1190*/  LOP3.LUT R96, RZ, R7, RZ, 0x33, !PT ;  /* 0x00000007ff607212 */ /* 0x000fe200078e33ff */
[----:B------:R-:W-:Y:S01]  /*11a0*/  UIADD3 UR44, UR43, -UR44, URZ ;  /* 0x8000002c2b2c7290 */ /* 0x000fe2000fffe03f */
[----:B------:R-:W-:Y:S01]  /*11b0*/  UMOV UR40, URZ ;  /* 0x0000003f00287c82 */ /* 0x000fe20008000000 */
[----:B-1----:R-:W-:Y:S01]  /*11c0*/  VIADD R95, R95, 0xffffffff ;  /* 0xffffffff5f5f7836 */ /* 0x002fe20000000000 */
[----:B------:R-:W-:-:S09]  /*11d0*/  UMOV UR41, URZ ;  /* 0x0000003f00297c82 */ /* 0x000fd20008000000 */
.L_x_158:
[----:B0-----:R-:W0:Y:S01]  /*11e0*/  SHFL.IDX PT, R0, R94, RZ, 0x1f ;  /* 0x00001fff5e007589 */ /* 0x001e2200000e0000 */
[----:B-1----:R-:W1:Y:S01]  /*11f0*/  S2UR UR7, SR_CgaCtaId ;  /* 0x00000000000779c3 */ /* 0x002e620000008800 */
[----:B------:R-:W-:Y:S01]  /*1200*/  UMOV UR6, 0x400 ;  /* 0x0000040000067882 */ /* 0x000fe20000000000 */
[----:B0-----:R-:W-:Y:S01]  /*1210*/  R2UR UR4, R0 ;  /* 0x00000000000472ca */ /* 0x001fe200000e0000 */
[----:B-1----:R-:W-:-:S12]  /*1220*/  ULEA UR46, UR7, UR6, 0x18 ;  /* 0x00000006072e7291 */ /* 0x002fd8000f8ec03f */
[----:B------:R-:W-:-:S04]  /*1230*/  ULEA.HI UR5, UR4, UR4, URZ, 0x1 ;  /* 0x0000000404057291 */ /* 0x000fc8000f8f083f */
[----:B------:R-:W-:-:S04]  /*1240*/  ULOP3.LUT UR5, UR5, 0x7fffe, URZ, 0xc0, !UPT ;  /* 0x0007fffe05057892 */ /* 0x000fc8000f8ec03f */
[----:B------:R-:W-:-:S03]  /*1250*/  UIADD3 UR5, UR4, -UR5, URZ ;  /* 0x8000000504057290 */ /* 0x000fc6000fffe03f */
[----:B------:R-:W-:Y:S01]  /*1260*/  ULDC UR4, c[0x0][0x28c] ;  /* 0x0000a30000047ab9 */ /* 0x000fe20000000800 */
[----:B------:R-:W-:Y:S01]  /*1270*/  ULEA UR5, UR5, UR46, 0xd ;  /* 0x0000002e05057291 */ /* 0x000fe2000f8e683f */
[----:B------:R-:W-:-:S03]  /*1280*/  ISETP.LT.AND P0, PT, RZ, UR4, PT ;  /* 0x00000004ff007c0c */ /* 0x000fc6000bf01270 */
[----:B------:R-:W-:-:S04]  /*1290*/  UIADD3 UR5, UR5, 0x100, URZ ;  /* 0x0000010005057890 */ /* 0x000fc8000fffe03f */
[----:B------:R-:W-:-:S04]  /*12a0*/  USHF.R.U32.HI UR5, URZ, 0x4, UR5 ;  /* 0x000000043f057899 */ /* 0x000fc80008011605 */
[----:B------:R-:W-:Y:S02]  /*12b0*/  ULOP3.LUT UR45, UR5, 0x3fff, URZ, 0xc0, !UPT ;  /* 0x00003fff052d7892 */ /* 0x000fe4000f8ec03f */
[----:B--2345:R-:W-:Y:S10]  /*12c0*/  @P0 BRA `(.L_x_13) ;  /* 0x0000000000400947 */ /* 0x03cff40003800000 */
[----:B------:R-:W-:Y:S01]  /*12d0*/  MOV R0, 0x0 ;  /* 0x0000000000007802 */ /* 0x000fe20000000f00 */
[----:B------:R-:W-:Y:S01]  /*12e0*/  ULDC.64 UR4, c[0x4][0x68] ;  /* 0x01001a0000047ab9 */ /* 0x000fe20000000a00 */
[----:B------:R-:W-:Y:S01]  /*12f0*/  ULDC.64 UR6, c[0x4][0x8] ;  /* 0x0100020000067ab9 */ /* 0x000fe20000000a00 */
[----:B------:R-:W-:Y:S01]  /*1300*/  IMAD.U32 R4, RZ, RZ, UR4 ;  /* 0x00000004ff047e24 */ /* 0x000fe2000f8e00ff */
[----:B------:R0:W1:Y:S01]  /*1310*/  LDC.64 R14, c[0x4][R0] ;  /* 0x01000000000e7b82 */ /* 0x0000620000000a00 */
[----:B------:R-:W-:Y:S01]  /*1320*/  IMAD.U32 R5, RZ, RZ, UR5 ;  /* 0x00000005ff057e24 */ /* 0x000fe2000f8e00ff */
[----:B------:R-:W-:Y:S01]  /*1330*/  ULDC.64 UR4, c[0x4][0x70] ;  /* 0x01001c0000047ab9 */ /* 0x000fe20000000a00 */
[----:B------:R-:W-:Y:S02]  /*1340*/  IMAD.U32 R10, RZ, RZ, UR6 ;  /* 0x00000006ff0a7e24 */ /* 0x000fe4000f8e00ff */
[----:B------:R-:W-:Y:S02]  /*1350*/  IMAD.U32 R6, RZ, RZ, UR4 ;  /* 0x00000004ff067e24 */ /* 0x000fe4000f8e00ff */
[----:B------:R-:W-:-:S02]  /*1360*/  IMAD.U32 R7, RZ, RZ, UR5 ;  /* 0x00000005ff077e24 */ /* 0x000fc4000f8e00ff */
[----:B------:R-:W-:Y:S02]  /*1370*/  IMAD.U32 R11, RZ, RZ, UR7 ;  /* 0x00000007ff0b7e24 */ /* 0x000fe4000f8e00ff */
[----:B------:R-:W-:Y:S02]  /*1380*/  IMAD.MOV.U32 R8, RZ, RZ, 0x1e1 ;  /* 0x000001e1ff087424 */ /* 0x000fe400078e00ff */
[----:B------:R-:W-:Y:S02]  /*1390*/  IMAD.MOV.U32 R12, RZ, RZ, 0x1 ;  /* 0x00000001ff0c7424 */ /* 0x000fe400078e00ff */
[----:B0-----:R-:W-:-:S07]  /*13a0*/  IMAD.MOV.U32 R13, RZ, RZ, RZ ;  /* 0x000000ffff0d7224 */ /* 0x001fce00078e00ff */
[----:B------:R-:W-:-:S07]  /*13b0*/  LEPC R20, `(.L_x_13) ;  /* 0x000000001014794e */ /* 0x000fce0000000000 */
[----:B-1---5:R-:W-:Y:S05]  /*13c0*/  CALL.ABS.NOINC R14 ;  /* 0x000000000e007343 */ /* 0x022fea0003c00000 */
.L_x_13:
[----:B------:R-:W-:-:S13]  /*13d0*/  ISETP.NE.AND P0, PT, R98, 0x3, PT ;  /* 0x000000036200780c */ /* 0x000fda0003f05270 */
[----:B------:R-:W-:Y:S05]  /*13e0*/  @!P0 BRA `(.L_x_14) ;  /* 0x0000000000048947 */ /* 0x000fea0003800000 */
[----:B------:R-:W-:Y:S01]  /*13f0*/  BPT.TRAP 0x1 ;  /* 0x000000040000795c */ /* 0x000fe20000300000 */
.L_x_14:
[----:B------:R-:W-:Y:S02]  /*1400*/  IMAD.U32 R3, RZ, RZ, UR41 ;  /* 0x00000029ff037e24 */ /* 0x000fe4000f8e00ff */
[----:B------:R-:W-:-:S03]  /*1410*/  IMAD.U32 R0, RZ, RZ, UR40 ;  /* 0x00000028ff007e24 */ /* 0x000fc6000f8e00ff */
[----:B------:R-:W-:Y:S02]  /*1420*/  LEA R3, R3, UR46, 0x3 ;  /* 0x0000002e03037c11 */ /* 0x000fe4000f8e18ff */
[----:B------:R-:W-:-:S04]  /*1430*/  SHF.L.U32 R0, R0, 0x1f, RZ ;  /* 0x0000001f00007819 */ /* 0x000fc800000006ff */
[----:B------:R0:W1:Y:S01]  /*1440*/  SYNCS.PHASECHK.TRANS64.TRYWAIT P1, [R3+URZ], R0 ;  /* 0x00000000030075a7 */ /* 0x000062000802017f */
[----:B------:R-:W-:Y:S05]  /*1450*/  @!P0 BRA `(.L_x_15) ;  /* 0x0000000000048947 */ /* 0x000fea0003800000 */
[----:B------:R-:W-:Y:S01]  /*1460*/  BPT.TRAP 0x1 ;  /* 0x000000040000795c */ /* 0x000fe20000300000 */
.L_x_15:
[----:B------:R-:W-:-:S05]  /*1470*/  IMAD.U32 R4, RZ, RZ, UR44 ;  /* 0x0000002cff047e24 */ /* 0x000fca000f8e00ff */
[----:B------:R-:W-:Y:S01]  /*1480*/  ISETP.GE.AND P2, PT, R4, 0x1, PT ;  /* 0x000000010400780c */ /* 0x000fe20003f46270 */
[----:B-1----:R-:W-:-:S12]  /*1490*/  @P1 BRA `(.L_x_16) ;  /* 0x0000000000081947 */ /* 0x002fd80003800000 */
[----:B------:R-:W1:Y:S02]  /*14a0*/  SYNCS.PHASECHK.TRANS64.TRYWAIT P1, [R3+URZ], R0 ;  /* 0x00000000030075a7 */ /* 0x000e64000802017f */
[----:B-1----:R-:W-:Y:S05]  /*14b0*/  @!P1 BRA `(.L_x_17) ;  /* 0x0000006400d49947 */ /* 0x002fea0003800000 */
.L_x_16:
[----:B------:R-:W-:Y:S05]  /*14c0*/  WARPSYNC.ALL ;  /* 0x0000000000007948 */ /* 0x000fea0003800000 */
[----:B------:R-:W-:Y:S01]  /*14d0*/  UIADD3 UR4, UR46, 0x14100, URZ ;  /* 0x000141002e047890 */ /* 0x000fe2000fffe03f */
[----:B------:R-:W-:Y:S01]  /*14e0*/  WARPGROUP.ARRIVE ;  /* 0x00000000000079c5 */ /* 0x000fe20000000000 */
[----:B------:R-:W-:Y:S02]  /*14f0*/  ULEA UR5, UR41, UR45, 0xa ;  /* 0x0000002d29057291 */ /* 0x000fe4000f8e503f */
[----:B------:R-:W-:Y:S01]  /*1500*/  USHF.R.U32.HI UR4, URZ, 0x4, UR4 ;  /* 0x000000043f047899 */ /* 0x000fe20008011604 */
[----:B------:R-:W-:Y:S01]  /*1510*/  UMOV UR9, 0x40000040 ;  /* 0x4000004000097882 */ /* 0x000fe20000000000 */
[----:B------:R-:W-:-:S02]  /*1520*/  UMOV UR11, 0x40000040 ;  /* 0x40000040000b7882 */ /* 0x000fc40000000000 */
[----:B------:R-:W-:Y:S01]  /*1530*/  ULOP3.LUT UR4, UR4, 0x3fff, URZ, 0xc0, !UPT ;  /* 0x00003fff04047892 */ /* 0x000fe2000f8ec03f */
[----:B------:R-:W-:-:S03]  /*1540*/  UMOV UR8, UR5 ;  /* 0x0000000500087c82 */ /* 0x000fc60008000000 */
[----:B------:R-:W-:-:S04]  /*1550*/  ULOP3.LUT UR4, UR4, 0x2000000, URZ, 0xfc, !UPT ;  /* 0x0200000004047892 */ /* 0x000fc8000f8efc3f */
[----:B------:R-:W-:-:S07]  /*1560*/  ULEA UR6, UR41, UR4, 0xa ;  /* 0x0000000429067291 */ /* 0x000fce000f8e503f */
[----:B------:R-:W-:Y:S02]  /*1570*/  UMOV UR10, UR6 ;  /* 0x00000006000a7c82 */ /* 0x000fe40008000000 */
[----:B------:R-:W-:Y:S01]  /*1580*/  HGMMA.64x128x16.F32 R24, gdesc[UR8].tnspA.tnspB, RZ, !UPT, gsb0 ;  /* 0x61e00000081879f0 */ /* 0x000fe2000c0008ff */
[----:B------:R-:W-:Y:S02]  /*1590*/  UIADD3 UR8, UR5, 0x80, URZ ;  /* 0x0000008005087890 */ /* 0x000fe4000fffe03f */
[----:B------:R-:W-:Y:S01]  /*15a0*/  UIADD3 UR10, UR6, 0x80, URZ ;  /* 0x00000080060a7890 */ /* 0x000fe2000fffe03f */
[----:B------:R-:W-:Y:S01]  /*15b0*/  UMOV UR9, 0x40000040 ;  /* 0x4000004000097882 */ /* 0x000fe20000000000 */
[----:B------:R-:W-:Y:S01]  /*15c0*/  UMOV UR11, 0x40000040 ;  /* 0x40000040000b7882 */ /* 0x000fe20000000000 */
[----:B------:R-:W-:Y:S02]  /*15d0*/  WARPGROUP.DEPBAR.LE gsb0, 0x0 ;  /* 0x00008000000079c5 */ /* 0x000fe40000010000 */
[----:B------:R-:W-:-:S06]  /*15e0*/  WARPGROUP.ARRIVE ;  /* 0x00000000000079c5 */ /* 0x000fcc0000000000 */
[----:B------:R-:W-:Y:S01]  /*15f0*/  HGMMA.64x128x16.F32 R24, gdesc[UR8].tnspA.tnspB, R24, gsb0 ;  /* 0x61e00000081879f0 */ /* 0x000fe20008000818 */
        /* <DEDUP_REMOVED lines=13> */
[----:B------:R-:W-:Y:S03]  /*16d0*/  HGMMA.64x128x16.F32 R24, gdesc[UR8].tnspA.tnspB, R24, gsb0 ;  /* 0x61e00000081879f0 */ /* 0x000fe60008000818 */
[----:B------:R-:W-:Y:S02]  /*16e0*/  WARPGROUP.DEPBAR.LE gsb0, 0x0 ;  /* 0x00008000000079c5 */ /* 0x000fe40000010000 */
[----:B------:R-:W-:Y:S05]  /*16f0*/  @!P2 BRA `(.L_x_18) ;  /* 0x00000004001ca947 */ /* 0x000fea0003800000 */
[----:B------:R-:W-:Y:S01]  /*1700*/  UIADD3 UR5, UR41, 0x1, URZ ;  /* 0x0000000129057890 */ /* 0x000fe2000fffe03f */
[----:B01----:R-:W-:-:S03]  /*1710*/  IMAD.U32 R0, RZ, RZ, UR44 ;  /* 0x0000002cff007e24 */ /* 0x003fc6000f8e00ff */
[----:B------:R-:W-:-:S04]  /*1720*/  UISETP.NE.AND UP0, UPT, UR5, 0x5, UPT ;  /* 0x000000050500788c */ /* 0x000fc8000bf05270 */
[----:B------:R-:W-:Y:S02]  /*1730*/  USEL UR6, URZ, 0x1, UP0 ;  /* 0x000000013f067887 */ /* 0x000fe40008000000 */
[----:B------:R-:W-:Y:S02]  /*1740*/  USEL UR5, UR5, URZ, UP0 ;  /* 0x0000003f05057287 */ /* 0x000fe40008000000 */
[----:B------:R-:W-:-:S06]  /*1750*/  ULOP3.LUT UR6, UR40, UR6, URZ, 0x3c, !UPT ;  /* 0x0000000628067292 */ /* 0x000fcc000f8e3c3f */
[----:B------:R-:W-:Y:S01]  /*1760*/  IMAD.U32 R5, RZ, RZ, UR6 ;  /* 0x00000006ff057e24 */ /* 0x000fe2000f8e00ff */
[----:B------:R-:W-:-:S06]  /*1770*/  UMOV UR6, UR41 ;  /* 0x0000002900067c82 */ /* 0x000fcc0008000000 */
.L_x_25:
[----:B01----:R-:W-:Y:S05]  /*1780*/  @!P0 BRA `(.L_x_19) ;  /* 0x0000000000048947 */ /* 0x003fea0003800000 */
[----:B------:R-:W-:Y:S01]  /*1790*/  BPT.TRAP 0x1 ;  /* 0x000000040000795c */ /* 0x000fe20000300000 */
.L_x_19:
[----:B------:R-:W0:Y:S01]  /*17a0*/  S2UR UR8, SR_CgaCtaId ;  /* 0x00000000000879c3 */ /* 0x000e220000008800 */
[----:B------:R-:W-:Y:S01]  /*17b0*/  UMOV UR7, 0x400 ;  /* 0x0000040000077882 */ /* 0x000fe20000000000 */
[----:B------:R-:W-:Y:S01]  /*17c0*/  SHF.L.U32 R3, R5, 0x1f, RZ ;  /* 0x0000001f05037819 */ /* 0x000fe200000006ff */
[----:B0-----:R-:W-:-:S04]  /*17d0*/  ULEA UR13, UR8, UR7, 0x18 ;  /* 0x00000007080d7291 */ /* 0x001fc8000f8ec03f */
[----:B------:R-:W-:-:S09]  /*17e0*/  ULEA UR7, UR5, UR13, 0x3 ;  /* 0x0000000d05077291 */ /* 0x000fd2000f8e183f */
[----:B------:R0:W1:Y:S01]  /*17f0*/  SYNCS.PHASECHK.TRANS64.TRYWAIT P1, [UR7], R3 ;  /* 0x00000003ff0075a7 */ /* 0x0000620008020147 */
[----:B------:R-:W-:Y:S05]  /*1800*/  @!P0 BRA `(.L_x_20) ;  /* 0x0000000000048947 */ /* 0x000fea0003800000 */
[----:B------:R-:W-:Y:S01]  /*1810*/  BPT.TRAP 0x1 ;  /* 0x000000040000795c */ /* 0x000fe20000300000 */
.L_x_20:
[----:B-1----:R-:W-:Y:S05]  /*1820*/  @P1 BRA `(.L_x_21) ;  /* 0x0000000000081947 */ /* 0x002fea0003800000 */
[----:B------:R-:W1:Y:S02]  /*1830*/  SYNCS.PHASECHK.TRANS64.TRYWAIT P1, [UR7], R3 ;  /* 0x00000003ff0075a7 */ /* 0x000e640008020147 */
[----:B-1----:R-:W-:Y:S05]  /*1840*/  @!P1 BRA `(.L_x_22) ;  /* 0x0000006400049947 */ /* 0x002fea0003800000 */
.L_x_21:
[----:B------:R-:W-:Y:S01]  /*1850*/  ULEA UR7, UR5, UR45, 0xa ;  /* 0x0000002d05077291 */ /* 0x000fe2000f8e503f */
[----:B------:R-:W-:Y:S01]  /*1860*/  WARPGROUP.ARRIVE ;  /* 0x00000000000079c5 */ /* 0x000fe20000000000 */
[----:B------:R-:W-:Y:S01]  /*1870*/  ULEA UR12, UR5, UR4, 0xa ;  /* 0x00000004050c7291 */ /* 0x000fe2000f8e503f */
[----:B------:R-:W-:Y:S01]  /*1880*/  UMOV UR9, 0x40000040 ;  /* 0x4000004000097882 */ /* 0x000fe20000000000 */
[----:B------:R-:W-:-:S03]  /*1890*/  UMOV UR11, 0x40000040 ;  /* 0x40000040000b7882 */ /* 0x000fc60000000000 */
[----:B------:R-:W-:Y:S02]  /*18a0*/  UMOV UR8, UR7 ;  /* 0x0000000700087c82 */ /* 0x000fe40008000000 */
[----:B------:R-:W-:Y:S02]  /*18b0*/  UMOV UR10, UR12 ;  /* 0x0000000c000a7c82 */ /* 0x000fe40008000000 */
[----:B------:R-:W-:Y:S01]  /*18c0*/  HGMMA.64x128x16.F32 R24, gdesc[UR8].tnspA.tnspB, R24, gsb0 ;  /* 0x61e00000081879f0 */ /* 0x000fe20008000818 */
[----:B------:R-:W-:Y:S02]  /*18d0*/  UIADD3 UR8, UR7, 0x80, URZ ;  /* 0x0000008007087890 */ /* 0x000fe4000fffe03f */
[----:B------:R-:W-:Y:S01]  /*18e0*/  UIADD3 UR10, UR12, 0x80, URZ ;  /* 0x000000800c0a7890 */ /* 0x000fe2000fffe03f */
[----:B------:R-:W-:Y:S01]  /*18f0*/  UMOV UR9, 0x40000040 ;  /* 0x4000004000097882 */ /* 0x000fe20000000000 */
[----:B------:R-:W-:Y:S01]  /*1900*/  UMOV UR11, 0x40000040 ;  /* 0x40000040000b7882 */ /* 0x000fe20000000000 */
[----:B------:R-:W-:-:S02]  /*1910*/  WARPGROUP.DEPBAR.LE gsb0, 0x0 ;  /* 0x00008000000079c5 */ /* 0x000fc40000010000 */
        /* <DEDUP_REMOVED lines=18> */
[----:B------:R-:W-:Y:S01]  /*1a40*/  BPT.TRAP 0x1 ;  /* 0x000000040000795c */ /* 0x000fe20000300000 */
.L_x_23:
[----:B------:R-:W-:Y:S01]  /*1a50*/  ULEA UR7, UR6, UR13, 0x3 ;  /* 0x0000000d06077291 */ /* 0x000fe2000f8e183f */
[----:B------:R-:W-:-:S03]  /*1a60*/  ISETP.GT.U32.AND P1, PT, R18, 0x1, PT ;  /* 0x000000011200780c */ /* 0x000fc60003f24070 */
[----:B------:R-:W-:-:S04]  /*1a70*/  UIADD3 UR7, UR7, 0x28, URZ ;  /* 0x0000002807077890 */ /* 0x000fc8000fffe03f */
[----:B------:R-:W-:-:S09]  /*1a80*/  UPRMT UR7, URZ, 0x654, UR7 ;  /* 0x000006543f077896 */ /* 0x000fd20008000007 */
[----:B------:R-:W-:Y:S01]  /*1a90*/  SYNCS.ARRIVE.TRANS64.RED.A1T0 RZ, [UR7], RZ ;  /* 0x000000ffffff79a7 */ /* 0x000fe20008100407 */
[----:B------:R-:W-:Y:S05]  /*1aa0*/  @P1 BRA `(.L_x_24) ;  /* 0x0000000000041947 */ /* 0x000fea0003800000 */
[----:B------:R-:W-:Y:S01]  /*1ab0*/  BPT.TRAP 0x1 ;  /* 0x000000040000795c */ /* 0x000fe20000300000 */
.L_x_24:
[----:B------:R-:W-:Y:S01]  /*1ac0*/  UIADD3 UR5, UR5, 0x1, URZ ;  /* 0x0000000105057890 */ /* 0x000fe2000fffe03f */
[C---:B------:R-:W-:Y:S01]  /*1ad0*/  ISETP.GT.AND P1, PT, R0.reuse, 0x1, PT ;  /* 0x000000010000780c */ /* 0x040fe20003f24270 */
[----:B------:R-:W-:Y:S01]  /*1ae0*/  UIADD3 UR6, UR6, 0x1, URZ ;  /* 0x0000000106067890 */ /* 0x000fe2000fffe03f */
[----:B------:R-:W-:Y:S01]  /*1af0*/  VIADD R0, R0, 0xffffffff ;  /* 0xffffffff00007836 */ /* 0x000fe20000000000 */
[----:B------:R-:W-:Y:S02]  /*1b00*/  UISETP.NE.AND UP0, UPT, UR5, 0x5, UPT ;  /* 0x000000050500788c */ /* 0x000fe4000bf05270 */
[----:B------:R-:W-:Y:S02]  /*1b10*/  UISETP.NE.AND UP1, UPT, UR6, 0x5, UPT ;  /* 0x000000050600788c */ /* 0x000fe4000bf25270 */
[----:B------:R-:W-:Y:S02]  /*1b20*/  USEL UR7, URZ, 0x1, UP0 ;  /* 0x000000013f077887 */ /* 0x000fe40008000000 */
[----:B------:R-:W-:-:S02]  /*1b30*/  USEL UR5, UR5, URZ, UP0 ;  /* 0x0000003f05057287 */ /* 0x000fc40008000000 */
[----:B------:R-:W-:Y:S02]  /*1b40*/  USEL UR6, UR6, URZ, UP1 ;  /* 0x0000003f06067287 */ /* 0x000fe40008800000 */
[----:B------:R-:W-:Y:S01]  /*1b50*/  LOP3.LUT R5, R5, UR7, RZ, 0x3c, !PT ;  /* 0x0000000705057c12 */ /* 0x000fe2000f8e3cff */
[----:B------:R-:W-:Y:S09]  /*1b60*/  @P1 BRA `(.L_x_25) ;  /* 0xfffffffc00041947 */ /* 0x000ff2000383ffff */
.L_x_18:
[----:B01----:R-:W0:Y:S02]  /*1b70*/  LDC R0, c[0x0][0x28c] ;  /* 0x0000a300ff007b82 */ /* 0x003e240000000800 */
[----:B0-----:R-:W-:-:S13]  /*1b80*/  ISETP.GE.AND P1, PT, R0, 0x1, PT ;  /* 0x000000010000780c */ /* 0x001fda0003f26270 */
[----:B------:R-:W-:Y:S05]  /*1b90*/  @!P1 BRA `(.L_x_26) ;  /* 0x0000000000409947 */ /* 0x000fea0003800000 */
[----:B------:R-:W-:Y:S05]  /*1ba0*/  @!P0 BRA `(.L_x_27) ;  /* 0x0000000000048947 */ /* 0x000fea0003800000 */
[----:B------:R-:W-:Y:S01]  /*1bb0*/  BPT.TRAP 0x1 ;  /* 0x000000040000795c */ /* 0x000fe20000300000 */
.L_x_27:
[----:B------:R-:W0:Y:S01]  /*1bc0*/  S2UR UR7, SR_CgaCtaId ;  /* 0x00000000000779c3 */ /* 0x000e220000008800 */
[----:B------:R-:W-:Y:S01]  /*1bd0*/  UIADD3 UR6, UR44, UR41, URZ ;  /* 0x000000292c067290 */ /* 0x000fe2000fffe03f */
[----:B------:R-:W-:-:S03]  /*1be0*/  ISETP.GT.U32.AND P0, PT, R18, 0x1, PT ;  /* 0x000000011200780c */ /* 0x000fc60003f04070 */
[----:B------:R-:W-:-:S04]  /*1bf0*/  UIMAD.WIDE.U32 UR4, UR6, -0x33333333, URZ ;  /* 0xcccccccd060478a5 */ /* 0x000fc8000f8e003f */
[----:B------:R-:W-:-:S03]  /*1c00*/  USHF.R.U32.HI UR4, URZ, 0x2, UR5 ;  /* 0x000000023f047899 */ /* 0x000fc60008011605 */
[----:B------:R-:W-:Y:S01]  /*1c10*/  UMOV UR5, 0x400 ;  /* 0x0000040000057882 */ /* 0x000fe20000000000 */
[----:B------:R-:W-:Y:S02]  /*1c20*/  UIMAD UR6, UR4, -0x5, UR6 ;  /* 0xfffffffb040678a4 */ /* 0x000fe4000f8e0206 */
[----:B0-----:R-:W-:-:S04]  /*1c30*/  ULEA UR5, UR7, UR5, 0x18 ;  /* 0x0000000507057291 */ /* 0x001fc8000f8ec03f */
[----:B------:R-:W-:-:S04]  /*1c40*/  ULEA UR6, UR6, UR5, 0x3 ;  /* 0x0000000506067291 */ /* 0x000fc8000f8e183f */
[----:B------:R-:W-:-:S04]  /*1c50*/  UIADD3 UR6, UR6, 0x28, URZ ;  /* 0x0000002806067890 */ /* 0x000fc8000fffe03f */
[----:B------:R-:W-:-:S09]  /*1c60*/  UPRMT UR6, URZ, 0x654, UR6 ;  /* 0x000006543f067896 */ /* 0x000fd20008000006 */
[----:B------:R-:W-:Y:S01]  /*1c70*/  SYNCS.ARRIVE.TRANS64.RED.A1T0 RZ, [UR6], RZ ;  /* 0x000000ffffff79a7 */ /* 0x000fe20008100406 */
[----:B------:R-:W-:Y:S05]  /*1c80*/  @P0 BRA `(.L_x_26) ;  /* 0x0000000000040947 */ /* 0x000fea0003800000 */
[----:B------:R-:W-:Y:S01]  /*1c90*/  BPT.TRAP 0x1 ;  /* 0x000000040000795c */ /* 0x000fe20000300000 */
.L_x_26:
[----:B------:R-:W-:Y:S01]  /*1ca0*/  IMAD.SHL.U32 R6, R100, 0x80, RZ ;  /* 0x0000008064067824 */ /* 0x000fe200078e00ff */
[----:B------:R-:W-:Y:S01]  /*1cb0*/  UIADD3 UR41, UR43, UR41, URZ ;  /* 0x000000292b297290 */ /* 0x000fe2000fffe03f */
[----:B------:R-:W-:Y:S01]  /*1cc0*/  SHF.R.S32.HI R11, RZ, 0x1f, R99 ;  /* 0x0000001fff0b7819 */ /* 0x000fe20000011463 */
[----:B------:R-:W-:Y:S01]  /*1cd0*/  UISETP.GE.U32.AND UP1, UPT, UR43, 0x5, UPT ;  /* 0x000000052b00788c */ /* 0x000fe2000bf26070 */
[----:B------:R-:W-:Y:S01]  /*1ce0*/  IMAD.SHL.U32 R10, R101, 0x80, RZ ;  /* 0x00000080650a7824 */ /* 0x000fe200078e00ff */
[----:B------:R-:W-:Y:S01]  /*1cf0*/  ULDC UR7, c[0x0][0x288] ;  /* 0x0000a20000077ab9 */ /* 0x000fe20000000800 */
[C---:B------:R-:W-:Y:S01]  /*1d00*/  LOP3.LUT R8, R6.reuse, 0x6, R93, 0xf8, !PT ;  /* 0x0000000606087812 */ /* 0x040fe200078ef85d */
[----:B------:R-:W-:Y:S01]  /*1d10*/  UISETP.GT.U32.AND UP0, UPT, UR41, 0x4, UPT ;  /* 0x000000042900788c */ /* 0x000fe2000bf04070 */
[----:B------:R-:W-:Y:S01]  /*1d20*/  ISETP.GE.AND P0, PT, R6, UR7, PT ;  /* 0x0000000706007c0c */ /* 0x000fe2000bf06270 */
[----:B------:R-:W-:Y:S01]  /*1d30*/  ULDC.64 UR4, c[0x0][0x5d0] ;  /* 0x0001740000047ab9 */ /* 0x000fe20000000a00 */
[--C-:B------:R-:W-:Y:S01]  /*1d40*/  SHF.R.S32.HI R9, RZ, 0x1f, R8.reuse ;  /* 0x0000001fff097819 */ /* 0x100fe20000011408 */
[----:B------:R-:W-:Y:S01]  /*1d50*/  ULDC UR10, c[0x0][0x284] ;  /* 0x0000a100000a7ab9 */ /* 0x000fe20000000800 */
[----:B------:R-:W-:Y:S01]  /*1d60*/  IMAD R0, R11, UR4, RZ ;  /* 0x000000040b007c24 */ /* 0x000fe2000f8e02ff */
[----:B------:R-:W-:Y:S01]  /*1d70*/  UISETP.LT.U32.AND UP0, UPT, UR43, 0x5, UP0 ;  /* 0x000000052b00788c */ /* 0x000fe20008701070 */
[----:B------:R-:W-:Y:S01]  /*1d80*/  ISETP.GE.OR P0, PT, R10, UR10, P0 ;  /* 0x0000000a0a007c0c */ /* 0x000fe20008706670 */
[----:B------:R-:W-:Y:S01]  /*1d90*/  IMAD.WIDE.U32 R4, R99, UR4, R8 ;  /* 0x0000000463047c25 */ /* 0x000fe2000f8e0008 */
[----:B------:R-:W-:Y:S01]  /*1da0*/  ULDC.64 UR8, c[0x0][0x5c8] ;  /* 0x0001720000087ab9 */ /* 0x000fe20000000a00 */
[----:B------:R-:W-:-:S02]  /*1db0*/  USEL UR6, URZ, 0x1, !UP0 ;  /* 0x000000013f067887 */ /* 0x000fc4000c000000 */
[----:B------:R-:W-:Y:S01]  /*1dc0*/  IMAD R3, R99, UR5, R0 ;  /* 0x0000000563037c24 */ /* 0x000fe2000f8e0200 */
[----:B------:R-:W-:Y:S01]  /*1dd0*/  @UP1 UIMAD.WIDE.U32 UR4, UR41, -0x33333333, URZ ;  /* 0xcccccccd290418a5 */ /* 0x000fe2000f8e003f */
[----:B------:R-:W-:Y:S01]  /*1de0*/  IMAD.WIDE R100, R101, 0x80, R22 ;  /* 0x0000008065647825 */ /* 0x000fe200078e0216 */
[----:B------:R-:W-:Y:S02]  /*1df0*/  ULOP3.LUT UR40, UR40, UR6, URZ, 0x3c, !UPT ;  /* 0x0000000628287292 */ /* 0x000fe4000f8e3c3f */
[----:B------:R-:W-:Y:S01]  /*1e00*/  @UP1 USHF.R.U32.HI UR4, URZ, 0x2, UR5 ;  /* 0x000000023f041899 */ /* 0x000fe20008011605 */
[----:B------:R-:W-:Y:S02]  /*1e10*/  IMAD.IADD R5, R5, 0x1, R3 ;  /* 0x0000000105057824 */ /* 0x000fe400078e0203 */
[----:B------:R-:W-:Y:S01]  /*1e20*/  IMAD R3, R101, UR8, RZ ;  /* 0x0000000865037c24 */ /* 0x000fe2000f8e02ff */
[----:B------:R-:W-:Y:S01]  /*1e30*/  @UP1 ULOP3.LUT UR40, UR40, 0x1, UR4, 0x78, !UPT ;  /* 0x0000000128281892 */ /* 0x000fe2000f8e7804 */
[----:B------:R-:W-:-:S04]  /*1e40*/  IMAD.WIDE.U32 R102, R100, UR8, R4 ;  /* 0x0000000864667c25 */ /* 0x000fc8000f8e0004 */
[----:B------:R-:W-:Y:S02]  /*1e50*/  IMAD R7, R100, UR9, R3 ;  /* 0x0000000964077c24 */ /* 0x000fe4000f8e0203 */
[----:B------:R-:W-:Y:S01]  /*1e60*/  IMAD.MOV.U32 R0, RZ, RZ, -0x1 ;  /* 0xffffffffff007424 */ /* 0x000fe200078e00ff */
[----:B------:R-:W-:Y:S06]  /*1e70*/  @P0 BRA `(.L_x_28) ;  /* 0x00000040001c0947 */ /* 0x000fec0003800000 */
[----:B-----5:R-:W-:Y:S01]  /*1e80*/  FSETP.NEU.AND P0, PT, R88, RZ, PT ;  /* 0x000000ff5800720b */ /* 0x020fe20003f0d000 */
[----:B------:R-:W-:Y:S01]  /*1e90*/  IMAD.IADD R4, R89, 0x1, -R6 ;  /* 0x0000000159047824 */ /* 0x000fe200078e0a06 */
[----:B------:R-:W-:Y:S01]  /*1ea0*/  BSSY B0, `(.L_x_28) ;  /* 0x0000404000007945 */ /* 0x000fe20003800000 */
[----:B------:R-:W-:Y:S02]  /*1eb0*/  IMAD.IADD R3, R97, 0x1, -R10 ;  /* 0x0000000161037824 */ /* 0x000fe400078e0a0a */
[----:B------:R-:W-:Y:S01]  /*1ec0*/  IMAD.IADD R113, R103, 0x1, R7 ;  /* 0x0000000167717824 */ /* 0x000fe200078e0207 */
[----:B------:R-:W-:-:S04]  /*1ed0*/  ISETP.GT.AND P2, PT, R4, RZ, PT ;  /* 0x000000ff0400720c */ /* 0x000fc80003f44270 */
[----:B------:R-:W-:-:S03]  /*1ee0*/  ISETP.GT.AND P1, PT, R3, RZ, P2 ;  /* 0x000000ff0300720c */ /* 0x000fc60001724270 */
[----:B------:R-:W-:Y:S10]  /*1ef0*/  @!P0 BRA `(.L_x_29) ;  /* 0x0000002c00288947 */ /* 0x000ff40003800000 */
[----:B------:R-:W0:Y:S01]  /*1f00*/  LDC.64 R106, c[0x0][0x5b8] ;  /* 0x00016e00ff6a7b82 */ /* 0x000e220000000a00 */
[----:B------:R-:W-:-:S07]  /*1f10*/  ULDC.64 UR4, c[0x0][0x5c0] ;  /* 0x0001700000047ab9 */ /* 0x000fce0000000a00 */
[----:B------:R-:W1:Y:S08]  /*1f20*/  LDC.64 R108, c[0x0][0x5b0] ;  /* 0x00016c00ff6c7b82 */ /* 0x000e700000000a00 */
[----:B------:R-:W2:Y:S01]  /*1f30*/  LDC.64 R110, c[0x0][0x5a8] ;  /* 0x00016a00ff6e7b82 */ /* 0x000ea20000000a00 */
[-C--:B0-----:R-:W-:Y:S02]  /*1f40*/  IMAD R6, R11, R106.reuse, RZ ;  /* 0x0000006a0b067224 */ /* 0x081fe400078e02ff */
[----:B------:R-:W-:-:S04]  /*1f50*/  IMAD.WIDE.U32 R104, R99, R106, R8 ;  /* 0x0000006a63687225 */ /* 0x000fc800078e0008 */
[----:B------:R-:W-:Y:S02]  /*1f60*/  IMAD R103, R99, R107, R6 ;  /* 0x0000006b63677224 */ /* 0x000fe400078e0206 */
[-C--:B-1----:R-:W-:Y:S02]  /*1f70*/  IMAD R5, R101, R108.reuse, RZ ;  /* 0x0000006c65057224 */ /* 0x082fe400078e02ff */
[----:B------:R-:W-:Y:S02]  /*1f80*/  IMAD.IADD R13, R105, 0x1, R103 ;  /* 0x00000001690d7824 */ /* 0x000fe400078e0267 */
[----:B------:R-:W-:Y:S02]  /*1f90*/  IMAD.MOV.U32 R12, RZ, RZ, R104 ;  /* 0x000000ffff0c7224 */ /* 0x000fe400078e0068 */
[C---:B------:R-:W-:Y:S02]  /*1fa0*/  IMAD R107, R100.reuse, R109, R5 ;  /* 0x0000006d646b7224 */ /* 0x040fe400078e0205 */
[----:B------:R-:W-:-:S04]  /*1fb0*/  IMAD.WIDE.U32 R6, R100, R108, R12 ;  /* 0x0000006c64067225 */ /* 0x000fc800078e000c */
[----:B------:R-:W-:Y:S01]  /*1fc0*/  IMAD.IADD R5, R7, 0x1, R107 ;  /* 0x0000000107057824 */ /* 0x000fe200078e026b */
[----:B--2---:R-:W-:-:S04]  /*1fd0*/  LEA R14, P0, R6, R110, 0x1 ;  /* 0x0000006e060e7211 */ /* 0x004fc800078008ff */
[----:B------:R-:W-:-:S05]  /*1fe0*/  LEA.HI.X R15, R6, R111, R5, 0x1, P0 ;  /* 0x0000006f060f7211 */ /* 0x000fca00000f0c05 */
[----:B------:R0:W2:Y:S01]  /*1ff0*/  @P1 LDG.E.LTC128B.U16 R5, desc[UR38][R14.64] ;  /* 0x000000260e051981 */ /* 0x0000a2000c1e1520 */
[----:B------:R-:W-:Y:S01]  /*2000*/  LEA R10, P0, R102, UR4, 0x1 ;  /* 0x00000004660a7c11 */ /* 0x000fe2000f8008ff */
[----:B------:R-:W-:Y:S01]  /*2010*/  IMAD.WIDE.U32 R6, R100, R108, R8 ;  /* 0x0000006c64067225 */ /* 0x000fe200078e0008 */
[----:B------:R-:W-:Y:S03]  /*2020*/  BSSY B1, `(.L_x_30) ;  /* 0x0000012000017945 */ /* 0x000fe60003800000 */
[----:B------:R-:W-:Y:S02]  /*2030*/  IMAD.IADD R7, R107, 0x1, R7 ;  /* 0x000000016b077824 */ /* 0x000fe400078e0207 */
[----:B------:R-:W-:Y:S01]  /*2040*/  IMAD.WIDE.U32 R20, R99, R106, R6 ;  /* 0x0000006a63147225 */ /* 0x000fe200078e0006 */
[----:B0-----:R-:W-:-:S03]  /*2050*/  SHF.L.U64.HI R15, R108, 0x3, R109 ;  /* 0x000000036c0f7819 */ /* 0x001fc6000001026d */
[----:B------:R-:W-:Y:S01]  /*2060*/  IMAD.IADD R7, R103, 0x1, R21 ;  /* 0x0000000167077824 */ /* 0x000fe200078e0215 */
[----:B------:R-:W-:Y:S01]  /*2070*/  LEA R6, P4, R20, R110, 0x1 ;  /* 0x0000006e14067211 */ /* 0x000fe200078808ff */
[----:B------:R-:W-:-:S03]  /*2080*/  IMAD.SHL.U32 R14, R108, 0x8, RZ ;  /* 0x000000086c0e7824 */ /* 0x000fc600078e00ff */
[----:B------:R-:W-:Y:S01]  /*2090*/  LEA.HI.X R7, R20, R111, R7, 0x1, P4 ;  /* 0x0000006f14077211 */ /* 0x000fe200020f0c07 */
[----:B--2---:R-:W-:-:S05]  /*20a0*/  HADD2.F32 R11, -RZ, R5.H0_H0 ;  /* 0x20000005ff0b7230 */ /* 0x004fca0000004100 */
[----:B------:R-:W-:-:S04]  /*20b0*/  FMUL R11, R11, R88 ;  /* 0x000000580b0b7220 */ /* 0x000fc80000400000 */
[----:B------:R-:W-:Y:S01]  /*20c0*/  FFMA R24, R24, R19, R11 ;  /* 0x0000001318187223 */ /* 0x000fe2000000000b */
[----:B------:R-:W-:Y:S02]  /*20d0*/  LEA.HI.X R11, R102, UR5, R113, 0x1, P0 ;  /* 0x00000005660b7c11 */ /* 0x000fe400080f0c71 */
[----:B------:R-:W-:Y:S02]  /*20e0*/  ISETP.GT.AND P0, PT, R4, 0x1, PT ;  /* 0x000000010400780c */ /* 0x000fe40003f04270 */
[----:B------:R-:W-:Y:S02]  /*20f0*/  F2FP.F16.F32.PACK_AB R24, RZ, R24 ;  /* 0x00000018ff18723e */ /* 0x000fe400000000ff */
[----:B------:R-:W-:-:S03]  /*2100*/  ISETP.GT.AND P3, PT, R3, RZ, P0 ;  /* 0x000000ff0300720c */ /* 0x000fc60000764270 */
[----:B------:R0:W-:Y:S10]  /*2110*/  @P1 STG.E.U16 desc[UR38][R10.64], R24 ;  /* 0x000000180a001986 */ /* 0x0001f4000c101526 */
[----:B------:R-:W-:Y:S05]  /*2120*/  @!P3 BRA `(.L_x_31) ;  /* 0x000000000004b947 */ /* 0x000fea0003800000 */
[----:B------:R1:W5:Y:S02]  /*2130*/  LDG.E.LTC128B.U16 R5, desc[UR38][R6.64+0x2] ;  /* 0x0000022606057981 */ /* 0x000364000c1e1520 */
.L_x_31:
[----:B------:R-:W-:Y:S05]  /*2140*/  BSYNC B1 ;  /* 0x0000000000017941 */ /* 0x000fea0003800000 */
.L_x_30:
[----:B-----5:R-:W-:Y:S01]  /*2150*/  HADD2.F32 R101, -RZ, R5.H0_H0 ;  /* 0x20000005ff657230 */ /* 0x020fe20000004100 */
[----:B------:R-:W-:Y:S01]  /*2160*/  ISETP.GT.AND P2, PT, R3, 0x8, P2 ;  /* 0x000000080300780c */ /* 0x000fe20001744270 */
[----:B------:R-:W-:Y:S01]  /*2170*/  IMAD.WIDE.U32 R20, R100, R108, R14 ;  /* 0x0000006c64147225 */ /* 0x000fe200078e000e */
[----:B0-----:R-:W-:-:S03]  /*2180*/  PRMT R24, R5, 0x7610, R24 ;  /* 0x0000761005187816 */ /* 0x001fc60000000018 */
[----:B------:R-:W-:Y:S01]  /*2190*/  FMUL R12, R101, R88 ;  /* 0x00000058650c7220 */ /* 0x000fe20000400000 */
[----:B------:R-:W-:Y:S01]  /*21a0*/  IMAD.IADD R107, R107, 0x1, R21 ;  /* 0x000000016b6b7824 */ /* 0x000fe200078e0215 */
[----:B------:R-:W-:Y:S02]  /*21b0*/  IADD3 R104, P1, R104, R20, RZ ;  /* 0x0000001468687210 */ /* 0x000fe40007f3e0ff */
[----:B------:R-:W-:-:S03]  /*21c0*/  FFMA R12, R25, R19, R12 ;  /* 0x00000013190c7223 */ /* 0x000fc6000000000c */
[----:B------:R-:W-:Y:S01]  /*21d0*/  IMAD.X R13, R107, 0x1, R13, P1 ;  /* 0x000000016b0d7824 */ /* 0x000fe200008e060d */
[C---:B------:R-:W-:Y:S02]  /*21e0*/  LEA R14, P1, R104.reuse, R110, 0x1 ;  /* 0x0000006e680e7211 */ /* 0x040fe400078208ff */
[----:B------:R-:W-:Y:S02]  /*21f0*/  F2FP.F16.F32.PACK_AB R12, RZ, R12 ;  /* 0x0000000cff0c723e */ /* 0x000fe400000000ff */
[----:B------:R-:W-:Y:S02]  /*2200*/  LEA.HI.X R15, R104, R111, R13, 0x1, P1 ;  /* 0x0000006f680f7211 */ /* 0x000fe400008f0c0d */
[----:B------:R-:W-:-:S05]  /*2210*/  PRMT R21, R12, 0x7610, R21 ;  /* 0x000076100c157816 */ /* 0x000fca0000000015 */
[----:B------:R0:W-:Y:S04]  /*2220*/  @P3 STG.E.U16 desc[UR38][R10.64+0x2], R21 ;  /* 0x000002150a003986 */ /* 0x0001e8000c101526 */
[----:B------:R-:W2:Y:S01]  /*2230*/  @P2 LDG.E.LTC128B.U16 R24, desc[UR38][R14.64] ;  /* 0x000000260e182981 */ /* 0x000ea2000c1e1520 */
[----:B------:R-:W-:Y:S01]  /*2240*/  IADD3 R20, P1, R8, R20, RZ ;  /* 0x0000001408147210 */ /* 0x000fe20007f3e0ff */
[----:B------:R-:W-:Y:S01]  /*2250*/  BSSY B1, `(.L_x_32) ;  /* 0x0000011000017945 */ /* 0x000fe20003800000 */
[C---:B------:R-:W-:Y:S02]  /*2260*/  SHF.L.U64.HI R13, R92.reuse, 0x1, R91 ;  /* 0x000000015c0d7819 */ /* 0x040fe4000001025b */
[----:B------:R-:W-:Y:S01]  /*2270*/  ISETP.GT.AND P0, PT, R3, 0x8, P0 ;  /* 0x000000080300780c */ /* 0x000fe20000704270 */
[----:B0-----:R-:W-:Y:S01]  /*2280*/  IMAD.X R21, R9, 0x1, R107, P1 ;  /* 0x0000000109157824 */ /* 0x001fe200008e066b */
[----:B------:R-:W-:Y:S01]  /*2290*/  LEA R12, P1, R92, R10, 0x1 ;  /* 0x0000000a5c0c7211 */ /* 0x000fe200078208ff */
[----:B------:R-:W-:-:S04]  /*22a0*/  IMAD.WIDE.U32 R20, R99, R106, R20 ;  /* 0x0000006a63147225 */ /* 0x000fc800078e0014 */
[----:B------:R-:W-:Y:S01]  /*22b0*/  IMAD.X R13, R13, 0x1, R11, P1 ;  /* 0x000000010d0d7824 */ /* 0x000fe200008e060b */
[----:B------:R-:W-:Y:S01]  /*22c0*/  LEA R8, P3, R20, R110, 0x1 ;  /* 0x0000006e14087211 */ /* 0x000fe200078608ff */
[----:B------:R-:W-:-:S05]  /*22d0*/  IMAD.IADD R9, R103, 0x1, R21 ;  /* 0x0000000167097824 */ /* 0x000fca00078e0215 */
[----:B------:R-:W-:Y:S01]  /*22e0*/  LEA.HI.X R9, R20, R111, R9, 0x1, P3 ;  /* 0x0000006f14097211 */ /* 0x000fe200018f0c09 */
[----:B--2---:R-:W-:-:S05]  /*22f0*/  HADD2.F32 R5, -RZ, R24.H0_H0 ;  /* 0x20000018ff057230 */ /* 0x004fca0000004100 */
[----:B------:R-:W-:-:S04]  /*2300*/  FMUL R5, R5, R88 ;  /* 0x0000005805057220 */ /* 0x000fc80000400000 */
[----:B------:R-:W-:-:S05]  /*2310*/  FFMA R5, R26, R19, R5 ;  /* 0x000000131a057223 */ /* 0x000fca0000000005 */
[----:B------:R-:W-:-:S05]  /*2320*/  F2FP.F16.F32.PACK_AB R5, RZ, R5 ;  /* 0x00000005ff05723e */ /* 0x000fca00000000ff */
[----:B------:R0:W-:Y:S01]  /*2330*/  @P2 STG.E.U16 desc[UR38][R12.64], R5 ;  /* 0x000000050c002986 */ /* 0x0001e2000c101526 */
[----:B------:R-:W-:Y:S05]  /*2340*/  @!P0 BRA `(.L_x_33) ;  /* 0x0000000000048947 */ /* 0x000fea0003800000 */
[----:B------:R2:W5:Y:S02]  /*2350*/  LDG.E.LTC128B.U16 R24, desc[UR38][R8.64+0x2] ;  /* 0x0000022608187981 */ /* 0x000564000c1e1520 */
.L_x_33:
[----:B------:R-:W-:Y:S05]  /*2360*/  BSYNC B1 ;  /* 0x0000000000017941 */ /* 0x000fea0003800000 */
.L_x_32:
[----:B0----5:R-:W-:Y:S01]  /*2370*/  HADD2.F32 R5, -RZ, R24.H0_H0 ;  /* 0x20000018ff057230 */ /* 0x021fe20000004100 */
[----:B------:R-:W-:Y:S01]  /*2380*/  ISETP.GT.AND P1, PT, R4, 0x8, PT ;  /* 0x000000080400780c */ /* 0x000fe20003f24270 */
[----:B------:R-:W-:Y:S03]  /*2390*/  BSSY B1, `(.L_x_34) ;  /* 0x0000008000017945 */ /* 0x000fe60003800000 */
[----:B------:R-:W-:Y:S01]  /*23a0*/  FMUL R14, R5, R88 ;  /* 0x00000058050e7220 */ /* 0x000fe20000400000 */
[----:B------:R-:W-:-:S03]  /*23b0*/  ISETP.GT.AND P2, PT, R3, RZ, P1 ;  /* 0x000000ff0300720c */ /* 0x000fc60000f44270 */
[----:B------:R-:W-:-:S05]  /*23c0*/  FFMA R14, R27, R19, R14 ;  /* 0x000000131b0e7223 */ /* 0x000fca000000000e */
[----:B------:R-:W-:-:S05]  /*23d0*/  F2FP.F16.F32.PACK_AB R14, RZ, R14 ;  /* 0x0000000eff0e723e */ /* 0x000fca00000000ff */
[----:B------:R0:W-:Y:S01]  /*23e0*/  @P0 STG.E.U16 desc[UR38][R12.64+0x2], R14 ;  /* 0x0000020e0c000986 */ /* 0x0001e2000c101526 */
[----:B------:R-:W-:Y:S05]  /*23f0*/  @!P2 BRA `(.L_x_35) ;  /* 0x000000000004a947 */ /* 0x000fea0003800000 */
[----:B------:R3:W5:Y:S02]  /*2400*/  LDG.E.LTC128B.U16 R24, desc[UR38][R6.64+0x10] ;  /* 0x0000102606187981 */ /* 0x000764000c1e1520 */
.L_x_35:
[----:B------:R-:W-:Y:S05]  /*2410*/  BSYNC B1 ;  /* 0x0000000000017941 */ /* 0x000fea0003800000 */
.L_x_34:
[----:B-----5:R-:W-:Y:S01]  /*2420*/  HADD2.F32 R5, -RZ, R24.H0_H0 ;  /* 0x20000018ff057230 */ /* 0x020fe20000004100 */
        /* <DEDUP_REMOVED lines=9> */
.L_x_37:
[----:B------:R-:W-:Y:S05]  /*24c0*/  BSYNC B1 ;  /* 0x0000000000017941 */ /* 0x000fea0003800000 */
.L_x_36:
[----:B----45:R-:W-:Y:S01]  /*24d0*/  HADD2.F32 R5, -RZ, R24.H0_H0 ;  /* 0x20000018ff057230 */ /* 0x030fe20000004100 */
[----:B------:R-:W-:Y:S01]  /*24e0*/  ISETP.GT.AND P1, PT, R3, 0x8, P1 ;  /* 0x000000080300780c */ /* 0x000fe20000f24270 */
[----:B------:R-:W-:Y:S03]  /*24f0*/  BSSY B1, `(.L_x_38) ;  /* 0x0000007000017945 */ /* 0x000fe60003800000 */
[----:B0-----:R-:W-:-:S04]  /*2500*/  FMUL R14, R5, R88 ;  /* 0x00000058050e7220 */ /* 0x001fc80000400000 */
[----:B------:R-:W-:-:S05]  /*2510*/  FFMA R14, R29, R19, R14 ;  /* 0x000000131d0e7223 */ /* 0x000fca000000000e */
[----:B------:R-:W-:-:S05]  /*2520*/  F2FP.F16.F32.PACK_AB R14, RZ, R14 ;  /* 0x0000000eff0e723e */ /* 0x000fca00000000ff */
[----:B------:R0:W-:Y:S01]  /*2530*/  @P3 STG.E.U16 desc[UR38][R10.64+0x12], R14 ;  /* 0x0000120e0a003986 */ /* 0x0001e2000c101526 */
[----:B------:R-:W-:Y:S05]  /*2540*/  @!P1 BRA `(.L_x_39) ;  /* 0x0000000000049947 */ /* 0x000fea0003800000 */
[----:B------:R4:W5:Y:S02]  /*2550*/  LDG.E.LTC128B.U16 R24, desc[UR38][R8.64+0x10] ;  /* 0x0000102608187981 */ /* 0x000964000c1e1520 */
.L_x_39:
[----:B------:R-:W-:Y:S05]  /*2560*/  BSYNC B1 ;  /* 0x0000000000017941 */ /* 0x000fea0003800000 */
.L_x_38:
[----:B-----5:R-:W-:Y:S01]  /*2570*/  HADD2.F32 R5, -RZ, R24.H0_H0 ;  /* 0x20000018ff057230 */ /* 0x020fe20000004100 */
[----:B------:R-:W-:Y:S01]  /*2580*/  ISETP.GT.AND P0, PT, R3, 0x8, P0 ;  /* 0x000000080300780c */ /* 0x000fe20000704270 */
[----:B------:R-:W-:Y:S03]  /*2590*/  BSSY B1, `(.L_x_40) ;  /* 0x0000007000017945 */ /* 0x000fe60003800000 */
[----:B------:R-:W-:-:S04]  /*25a0*/  FMUL R5, R5, R88 ;  /* 0x0000005805057220 */ /* 0x000fc80000400000 */
[----:B------:R-:W-:-:S05]  /*25b0*/  FFMA R5, R30, R19, R5 ;  /* 0x000000131e057223 */ /* 0x000fca0000000005 */
[----:B------:R-:W-:-:S05]  /*25c0*/  F2FP.F16.F32.PACK_AB R5, RZ, R5 ;  /* 0x00000005ff05723e */ /* 0x000fca00000000ff */
[----:B------:R0:W-:Y:S01]  /*25d0*/  @P1 STG.E.U16 desc[UR38][R12.64+0x10], R5 ;  /* 0x000010050c001986 */ /* 0x0001e2000c101526 */
[----:B------:R-:W-:Y:S05]  /*25e0*/  @!P0 BRA `(.L_x_41) ;  /* 0x0000000000048947 */ /* 0x000fea0003800000 */
[----:B------:R0:W5:Y:S02]  /*25f0*/  LDG.E.LTC128B.U16 R24, desc[UR38][R8.64+0x12] ;  /* 0x0000122608187981 */ /* 0x000164000c1e1520 */
.L_x_41:
[----:B------:R-:W-:Y:S05]  /*2600*/  BSYNC B1 ;  /* 0x0000000000017941 */ /* 0x000fea0003800000 */
.L_x_40:
        /* <DEDUP_REMOVED lines=10> */
.L_x_43:
[----:B------:R-:W-:Y:S05]  /*26b0*/  BSYNC B1 ;  /* 0x0000000000017941 */ /* 0x000fea0003800000 */
.L_x_42:
        /* <DEDUP_REMOVED lines=10> */
.L_x_45:
[----:B------:R-:W-:Y:S05]  /*2760*/  BSYNC B1 ;  /* 0x0000000000017941 */ /* 0x000fea0003800000 */
.L_x_44:
[----:B0----5:R-:W-:Y:S01]  /*2770*/  HADD2.F32 R5, -RZ, R24.H0_H0 ;  /* 0x20000018ff057230 */ /* 0x021fe20000004100 */
        /* <DEDUP_REMOVED lines=8> */
.L_x_47:
[----:B------:R-:W-:Y:S05]  /*2800*/  BSYNC B1 ;  /* 0x0000000000017941 */ /* 0x000fea0003800000 */
.L_x_46:
        /* <DEDUP_REMOVED lines=9> */
.L_x_49:
[----:B------:R-:W-:Y:S05]  /*28a0*/  BSYNC B1 ;  /* 0x0000000000017941 */ /* 0x000fea0003800000 */
.L_x_48:
        /* <DEDUP_REMOVED lines=10> */
.L_x_51:
[----:B------:R-:W-:Y:S05]  /*2950*/  BSYNC B1 ;  /* 0x0000000000017941 */ /* 0x000fea0003800000 */
.L_x_50:
        /* <DEDUP_REMOVED lines=10> */
.L_x_53:
[----:B------:R-:W-:Y:S05]  /*2a00*/  BSYNC B1 ;  /* 0x0000000000017941 */ /* 0x000fea0003800000 */
.L_x_52:
        /* <DEDUP_REMOVED lines=9> */
.L_x_55:
[----:B------:R-:W-:Y:S05]  /*2aa0*/  BSYNC B1 ;  /* 0x0000000000017941 */ /* 0x000fea0003800000 */
.L_x_54:
        /* <DEDUP_REMOVED lines=9> */
.L_x_57:
[----:B------:R-:W-:Y:S05]  /*2b40*/  BSYNC B1 ;  /* 0x0000000000017941 */ /* 0x000fea0003800000 */
.L_x_56:
        /* <DEDUP_REMOVED lines=10> */
.L_x_59:
[----:B------:R-:W-:Y:S05]  /*2bf0*/  BSYNC B1 ;  /* 0x0000000000017941 */ /* 0x000fea0003800000 */
.L_x_58:
        /* <DEDUP_REMOVED lines=10> */
.L_x_61:
[----:B------:R-:W-:Y:S05]  /*2ca0*/  BSYNC B1 ;  /* 0x0000000000017941 */ /* 0x000fea0003800000 */
.L_x_60:
        /* <DEDUP_REMOVED lines=9> */
.L_x_63:
[----:B------:R-:W-:Y:S05]  /*2d40*/  BSYNC B1 ;  /* 0x0000000000017941 */ /* 0x000fea0003800000 */
.L_x_62:
        /* <DEDUP_REMOVED lines=9> */
.L_x_65:
[----:B------:R-:W-:Y:S05]  /*2de0*/  BSYNC B1 ;  /* 0x0000000000017941 */ /* 0x000fea0003800000 */
.L_x_64:
        /* <DEDUP_REMOVED lines=10> */
.L_x_67:
[----:B------:R-:W-:Y:S05]  /*2e90*/  BSYNC B1 ;  /* 0x0000000000017941 */ /* 0x000fea0003800000 */
.L_x_66:
        /* <DEDUP_REMOVED lines=10> */
.L_x_69:
[----:B------:R-:W-:Y:S05]  /*2f40*/  BSYNC B1 ;  /* 0x0000000000017941 */ /* 0x000fea0003800000 */
.L_x_68:
        /* <DEDUP_REMOVED lines=9> */
.L_x_71:
[----:B------:R-:W-:Y:S05]  /*2fe0*/  BSYNC B1 ;  /* 0x0000000000017941 */ /* 0x000fea0003800000 */
.L_x_70:
        /* <DEDUP_REMOVED lines=9> */
.L_x_73:
[----:B------:R-:W-:Y:S05]  /*3080*/  BSYNC B1 ;  /* 0x0000000000017941 */ /* 0x000fea0003800000 */
.L_x_72:
        /* <DEDUP_REMOVED lines=10> */
.L_x_75:
[----:B------:R-:W-:Y:S05]  /*3130*/  BSYNC B1 ;  /* 0x0000000000017941 */ /* 0x000fea0003800000 */
.L_x_74:
        /* <DEDUP_REMOVED lines=10> */
.L_x_77:
[----:B------:R-:W-:Y:S05]  /*31e0*/  BSYNC B1 ;  /* 0x0000000000017941 */ /* 0x000fea0003800000 */
.L_x_76:
        /* <DEDUP_REMOVED lines=9> */
.L_x_79:
[----:B------:R-:W-:Y:S05]  /*3280*/  BSYNC B1 ;  /* 0x0000000000017941 */ /* 0x000fea0003800000 */
.L_x_78:
        /* <DEDUP_REMOVED lines=9> */
.L_x_81:
[----:B------:R-:W-:Y:S05]  /*3320*/  BSYNC B1 ;  /* 0x0000000000017941 */ /* 0x000fea0003800000 */
.L_x_80:
        /* <DEDUP_REMOVED lines=10> */
.L_x_83:
[----:B------:R-:W-:Y:S05]  /*33d0*/  BSYNC B1 ;  /* 0x0000000000017941 */ /* 0x000fea0003800000 */
.L_x_82:
        /* <DEDUP_REMOVED lines=10> */
.L_x_85:
[----:B------:R-:W-:Y:S05]  /*3480*/  BSYNC B1 ;  /* 0x0000000000017941 */ /* 0x000fea0003800000 */
.L_x_84:
        /* <DEDUP_REMOVED lines=9> */
.L_x_87:
[----:B------:R-:W-:Y:S05]  /*3520*/  BSYNC B1 ;  /* 0x0000000000017941 */ /* 0x000fea0003800000 */
.L_x_86:
        /* <DEDUP_REMOVED lines=9> */
.L_x_89:
[----:B------:R-:W-:Y:S05]  /*35c0*/  BSYNC B1 ;  /* 0x0000000000017941 */ /* 0x000fea0003800000 */
.L_x_88:
        /* <DEDUP_REMOVED lines=10> */
.L_x_91:
[----:B------:R-:W-:Y:S05]  /*3670*/  BSYNC B1 ;  /* 0x0000000000017941 */ /* 0x000fea0003800000 */
.L_x_90:
        /* <DEDUP_REMOVED lines=10> */
.L_x_93:
[----:B------:R-:W-:Y:S05]  /*3720*/  BSYNC B1 ;  /* 0x0000000000017941 */ /* 0x000fea0003800000 */
.L_x_92:
        /* <DEDUP_REMOVED lines=9> */
.L_x_95:
[----:B------:R-:W-:Y:S05]  /*37c0*/  BSYNC B1 ;  /* 0x0000000000017941 */ /* 0x000fea0003800000 */
.L_x_94:
        /* <DEDUP_REMOVED lines=9> */
.L_x_97:
[----:B------:R-:W-:Y:S05]  /*3860*/  BSYNC B1 ;  /* 0x0000000000017941 */ /* 0x000fea0003800000 */
.L_x_96:
        /* <DEDUP_REMOVED lines=10> */
.L_x_99:
[----:B------:R-:W-:Y:S05]  /*3910*/  BSYNC B1 ;  /* 0x0000000000017941 */ /* 0x000fea0003800000 */
.L_x_98:
        /* <DEDUP_REMOVED lines=10> */
.L_x_101:
[----:B------:R-:W-:Y:S05]  /*39c0*/  BSYNC B1 ;  /* 0x0000000000017941 */ /* 0x000fea0003800000 */
.L_x_100:
        /* <DEDUP_REMOVED lines=9> */
.L_x_103:
[----:B------:R-:W-:Y:S05]  /*3a60*/  BSYNC B1 ;  /* 0x0000000000017941 */ /* 0x000fea0003800000 */
.L_x_102:
        /* <DEDUP_REMOVED lines=9> */
.L_x_105:
[----:B------:R-:W-:Y:S05]  /*3b00*/  BSYNC B1 ;  /* 0x0000000000017941 */ /* 0x000fea0003800000 */
.L_x_104:
        /* <DEDUP_REMOVED lines=10> */
.L_x_107:
[----:B------:R-:W-:Y:S05]  /*3bb0*/  BSYNC B1 ;  /* 0x0000000000017941 */ /* 0x000fea0003800000 */
.L_x_106:
        /* <DEDUP_REMOVED lines=10> */
.L_x_109:
[----:B------:R-:W-:Y:S05]  /*3c60*/  BSYNC B1 ;  /* 0x0000000000017941 */ /* 0x000fea0003800000 */
.L_x_108:
        /* <DEDUP_REMOVED lines=9> */
.L_x_111:
[----:B------:R-:W-:Y:S05]  /*3d00*/  BSYNC B1 ;  /* 0x0000000000017941 */ /* 0x000fea0003800000 */
.L_x_110:
        /* <DEDUP_REMOVED lines=9> */
.L_x_113:
[----:B------:R-:W-:Y:S05]  /*3da0*/  BSYNC B1 ;  /* 0x0000000000017941 */ /* 0x000fea0003800000 */
.L_x_112:
        /* <DEDUP_REMOVED lines=10> */
.L_x_115:
[----:B------:R-:W-:Y:S05]  /*3e50*/  BSYNC B1 ;  /* 0x0000000000017941 */ /* 0x000fea0003800000 */
.L_x_114:
        /* <DEDUP_REMOVED lines=10> */
.L_x_117:
[----:B------:R-:W-:Y:S05]  /*3f00*/  BSYNC B1 ;  /* 0x0000000000017941 */ /* 0x000fea0003800000 */
.L_x_116:
        /* <DEDUP_REMOVED lines=9> */
.L_x_119:
[----:B------:R-:W-:Y:S05]  /*3fa0*/  BSYNC B1 ;  /* 0x0000000000017941 */ /* 0x000fea0003800000 */
.L_x_118:
        /* <DEDUP_REMOVED lines=9> */
.L_x_121:
[----:B------:R-:W-:Y:S05]  /*4040*/  BSYNC B1 ;  /* 0x0000000000017941 */ /* 0x000fea0003800000 */
.L_x_120:
        /* <DEDUP_REMOVED lines=10> */
.L_x_123:
[----:B------:R-:W-:Y:S05]  /*40f0*/  BSYNC B1 ;  /* 0x0000000000017941 */ /* 0x000fea0003800000 */
.L_x_122:
        /* <DEDUP_REMOVED lines=10> */
.L_x_125:
[----:B------:R-:W-:Y:S05]  /*41a0*/  BSYNC B1 ;  /* 0x0000000000017941 */ /* 0x000fea0003800000 */
.L_x_124:
        /* <DEDUP_REMOVED lines=9> */
.L_x_127:
[----:B------:R-:W-:Y:S05]  /*4240*/  BSYNC B1 ;  /* 0x0000000000017941 */ /* 0x000fea0003800000 */
.L_x_126:
        /* <DEDUP_REMOVED lines=9> */
.L_x_129:
[----:B------:R-:W-:Y:S05]  /*42e0*/  BSYNC B1 ;  /* 0x0000000000017941 */ /* 0x000fea0003800000 */
.L_x_128:
        /* <DEDUP_REMOVED lines=10> */
.L_x_131:
[----:B------:R-:W-:Y:S05]  /*4390*/  BSYNC B1 ;  /* 0x0000000000017941 */ /* 0x000fea0003800000 */
.L_x_130:
        /* <DEDUP_REMOVED lines=10> */
.L_x_133:
[----:B------:R-:W-:Y:S05]  /*4440*/  BSYNC B1 ;  /* 0x0000000000017941 */ /* 0x000fea0003800000 */
.L_x_132:
        /* <DEDUP_REMOVED lines=9> */
.L_x_135:
[----:B------:R-:W-:Y:S05]  /*44e0*/  BSYNC B1 ;  /* 0x0000000000017941 */ /* 0x000fea0003800000 */
.L_x_134:
        /* <DEDUP_REMOVED lines=9> */
.L_x_137:
[----:B------:R-:W-:Y:S05]  /*4580*/  BSYNC B1 ;  /* 0x0000000000017941 */ /* 0x000fea0003800000 */
.L_x_136:
        /* <DEDUP_REMOVED lines=10> */
.L_x_139:
[----:B------:R-:W-:Y:S05]  /*4630*/  BSYNC B1 ;  /* 0x0000000000017941 */ /* 0x000fea0003800000 */
.L_x_138:
        /* <DEDUP_REMOVED lines=10> */
.L_x_141:
[----:B------:R-:W-:Y:S05]  /*46e0*/  BSYNC B1 ;  /* 0x0000000000017941 */ /* 0x000fea0003800000 */
.L_x_140:
        /* <DEDUP_REMOVED lines=9> */
.L_x_143:
[----:B------:R-:W-:Y:S05]  /*4780*/  BSYNC B1 ;  /* 0x0000000000017941 */ /* 0x000fea0003800000 */
.L_x_142:
        /* <DEDUP_REMOVED lines=9> */
.L_x_145:
[----:B------:R-:W-:Y:S05]  /*4820*/  BSYNC B1 ;  /* 0x0000000000017941 */ /* 0x000fea0003800000 */
.L_x_144:
        /* <DEDUP_REMOVED lines=10> */
.L_x_147:
[----:B------:R-:W-:Y:S05]  /*48d0*/  BSYNC B1 ;  /* 0x0000000000017941 */ /* 0x000fea0003800000 */
.L_x_146:
[----:B-----5:R-:W-:Y:S01]  /*48e0*/  HADD2.F32 R5, -RZ, R24.H0_H0 ;  /* 0x20000018ff057230 */ /* 0x020fe20000004100 */
[----:B------:R-:W-:Y:S01]  /*48f0*/  ISETP.GT.AND P0, PT, R4, 0x79, PT ;  /* 0x000000790400780c */ /* 0x000fe20003f04270 */
[----:B------:R-:W-:Y:S01]  /*4900*/  @P2 IMAD.MOV.U32 R4, RZ, RZ, R10 ;  /* 0x000000ffff042224 */ /* 0x000fe200078e000a */
[----:B------:R-:W-:Y:S02]  /*4910*/  BSSY B1, `(.L_x_148) ;  /* 0x000000a000017945 */ /* 0x000fe40003800000 */
[----:B------:R-:W-:Y:S01]  /*4920*/  FMUL R5, R5, R88 ;  /* 0x0000005805057220 */ /* 0x000fe20000400000 */
[----:B------:R-:W-:-:S03]  /*4930*/  ISETP.GT.AND P3, PT, R3, RZ, P0 ;  /* 0x000000ff0300720c */ /* 0x000fc60000764270 */
[----:B------:R-:W-:-:S05]  /*4940*/  FFMA R5, R84, R19, R5 ;  /* 0x0000001354057223 */ /* 0x000fca0000000005 */
[----:B------:R-:W-:-:S04]  /*4950*/  F2FP.F16.F32.PACK_AB R5, RZ, R5 ;  /* 0x00000005ff05723e */ /* 0x000fc800000000ff */
[----:B0-----:R-:W-:Y:S01]  /*4960*/  PRMT R14, R5, 0x7610, R14 ;  /* 0x00007610050e7816 */ /* 0x001fe2000000000e */
[----:B------:R-:W-:-:S05]  /*4970*/  @P2 IMAD.MOV.U32 R5, RZ, RZ, R11 ;  /* 0x000000ffff052224 */ /* 0x000fca00078e000b */
[----:B------:R0:W-:Y:S01]  /*4980*/  @P2 STG.E.U16 desc[UR38][R4.64+0xf0], R14 ;  /* 0x0000f00e04002986 */ /* 0x0001e2000c101526 */
[----:B------:R-:W-:Y:S05]  /*4990*/  @!P3 BRA `(.L_x_149) ;  /* 0x000000000004b947 */ /* 0x000fea0003800000 */
[----:B------:R0:W5:Y:S02]  /*49a0*/  LDG.E.LTC128B.U16 R24, desc[UR38][R6.64+0xf2] ;  /* 0x0000f22606187981 */ /* 0x000164000c1e1520 */
.L_x_149:
[----:B------:R-:W-:Y:S05]  /*49b0*/  BSYNC B1 ;  /* 0x0000000000017941 */ /* 0x000fea0003800000 */
.L_x_148:
        /* <DEDUP_REMOVED lines=9> */
.L_x_151:
[----:B------:R-:W-:Y:S05]  /*4a50*/  BSYNC B1 ;  /* 0x0000000000017941 */ /* 0x000fea0003800000 */
.L_x_150:
[----:B-----5:R-:W-:Y:S01]  /*4a60*/  HADD2.F32 R5, -RZ, R24.H0_H0 ;  /* 0x20000018ff057230 */ /* 0x020fe20000004100 */
[----:B------:R-:W-:Y:S01]  /*4a70*/  ISETP.GT.AND P0, PT, R3, 0x8, P0 ;  /* 0x000000080300780c */ /* 0x000fe20000704270 */
[----:B0-----:R-:W-:Y:S01]  /*4a80*/  @P1 IMAD.MOV.U32 R4, RZ, RZ, R12 ;  /* 0x000000ffff041224 */ /* 0x001fe200078e000c */
[----:B------:R-:W-:Y:S02]  /*4a90*/  BSSY B1, `(.L_x_152) ;  /* 0x0000009000017945 */ /* 0x000fe40003800000 */
[----:B------:R-:W-:-:S04]  /*4aa0*/  FMUL R5, R5, R88 ;  /* 0x0000005805057220 */ /* 0x000fc80000400000 */
[----:B------:R-:W-:-:S05]  /*4ab0*/  FFMA R5, R86, R19, R5 ;  /* 0x0000001356057223 */ /* 0x000fca0000000005 */
[----:B------:R-:W-:-:S04]  /*4ac0*/  F2FP.F16.F32.PACK_AB R5, RZ, R5 ;  /* 0x00000005ff05723e */ /* 0x000fc800000000ff */
[----:B-1-3--:R-:W-:Y:S01]  /*4ad0*/  PRMT R6, R5, 0x7610, R6 ;  /* 0x0000761005067816 */ /* 0x00afe20000000006 */
[----:B------:R-:W-:-:S05]  /*4ae0*/  @P1 IMAD.MOV.U32 R5, RZ, RZ, R13 ;  /* 0x000000ffff051224 */ /* 0x000fca00078e000d */
[----:B------:R0:W-:Y:S01]  /*4af0*/  @P1 STG.E.U16 desc[UR38][R4.64+0xf0], R6 ;  /* 0x0000f00604001986 */ /* 0x0001e2000c101526 */
[----:B------:R-:W-:Y:S05]  /*4b00*/  @!P0 BRA `(.L_x_153) ;  /* 0x0000000000048947 */ /* 0x000fea0003800000 */
[----:B------:R1:W5:Y:S02]  /*4b10*/  LDG.E.LTC128B.U16 R24, desc[UR38][R8.64+0xf2] ;  /* 0x0000f22608187981 */ /* 0x000364000c1e1520 */
.L_x_153:
[----:B------:R-:W-:Y:S05]  /*4b20*/  BSYNC B1 ;  /* 0x0000000000017941 */ /* 0x000fea0003800000 */
.L_x_152:
[----:B------:R-:W-:Y:S05]  /*4b30*/  @!P0 BRA `(.L_x_154) ;  /* 0x0000001000e88947 */ /* 0x000fea0003800000 */
[----:B-----5:R-:W-:-:S05]  /*4b40*/  HADD2.F32 R3, -RZ, R24.H0_H0 ;  /* 0x20000018ff037230 */ /* 0x020fca0000004100 */
[----:B0-----:R-:W-:-:S04]  /*4b50*/  FMUL R4, R3, R88 ;  /* 0x0000005803047220 */ /* 0x001fc80000400000 */
[----:B------:R-:W-:-:S05]  /*4b60*/  FFMA R4, R87, R19, R4 ;  /* 0x0000001357047223 */ /* 0x000fca0000000004 */
[----:B------:R-:W-:-:S05]  /*4b70*/  F2FP.F16.F32.PACK_AB R4, RZ, R4 ;  /* 0x00000004ff04723e */ /* 0x000fca00000000ff */
[----:B------:R3:W-:Y:S01]  /*4b80*/  STG.E.U16 desc[UR38][R12.64+0xf2], R4 ;  /* 0x0000f2040c007986 */ /* 0x0007e2000c101526 */
[----:B------:R-:W-:Y:S05]  /*4b90*/  BRA `(.L_x_154) ;  /* 0x0000001000d07947 */ /* 0x000fea0003800000 */
.L_x_29:
[----:B------:R-:W-:Y:S01]  /*4ba0*/  ISETP.GT.AND P3, PT, R4, 0x1, PT ;  /* 0x000000010400780c */ /* 0x000fe20003f64270 */
[----:B------:R-:W-:Y:S01]  /*4bb0*/  ULDC.64 UR4, c[0x0][0x5c0] ;  /* 0x0001700000047ab9 */ /* 0x000fe20000000a00 */
[-C--:B------:R-:W-:Y:S01]  /*4bc0*/  FMUL R24, R24, R19.reuse ;  /* 0x0000001318187220 */ /* 0x080fe20000400000 */
[----:B------:R-:W-:Y:S01]  /*4bd0*/  LEA R6, P4, R102, UR4, 0x1 ;  /* 0x0000000466067c11 */ /* 0x000fe2000f8808ff */
[-C--:B------:R-:W-:Y:S01]  /*4be0*/  FMUL R25, R25, R19.reuse ;  /* 0x0000001319197220 */ /* 0x080fe20000400000 */
[----:B------:R-:W-:Y:S01]  /*4bf0*/  ISETP.GT.AND P0, PT, R3, RZ, P3 ;  /* 0x000000ff0300720c */ /* 0x000fe20001f04270 */
[-C--:B------:R-:W-:Y:S01]  /*4c00*/  FMUL R26, R26, R19.reuse ;  /* 0x000000131a1a7220 */ /* 0x080fe20000400000 */
[----:B------:R-:W-:Y:S01]  /*4c10*/  F2FP.F16.F32.PACK_AB R24, RZ, R24 ;  /* 0x00000018ff18723e */ /* 0x000fe200000000ff */
[-C--:B------:R-:W-:Y:S01]  /*4c20*/  FMUL R27, R27, R19.reuse ;  /* 0x000000131b1b7220 */ /* 0x080fe20000400000 */
[----:B------:R-:W-:Y:S01]  /*4c30*/  LEA.HI.X R7, R102, UR5, R113, 0x1, P4 ;  /* 0x0000000566077c11 */ /* 0x000fe2000a0f0c71 */
[----:B------:R-:W-:Y:S01]  /*4c40*/  FMUL R28, R28, R19 ;  /* 0x000000131c1c7220 */ /* 0x000fe20000400000 */
[----:B------:R-:W-:Y:S01]  /*4c50*/  F2FP.F16.F32.PACK_AB R25, RZ, R25 ;  /* 0x00000019ff19723e */ /* 0x000fe200000000ff */
[-C--:B------:R-:W-:Y:S01]  /*4c60*/  FMUL R29, R29, R19.reuse ;  /* 0x000000131d1d7220 */ /* 0x080fe20000400000 */
[----:B------:R-:W-:Y:S01]  /*4c70*/  ISETP.GT.AND P2, PT, R3, 0x8, P2 ;  /* 0x000000080300780c */ /* 0x000fe20001744270 */
[----:B------:R-:W-:Y:S01]  /*4c80*/  @P1 STG.E.U16 desc[UR38][R6.64], R24 ;  /* 0x0000001806001986 */ /* 0x000fe2000c101526 */
[----:B------:R-:W-:Y:S01]  /*4c90*/  ISETP.GT.AND P1, PT, R4, 0x8, PT ;  /* 0x000000080400780c */ /* 0x000fe20003f24270 */
[-C--:B------:R-:W-:Y:S01]  /*4ca0*/  FMUL R30, R30, R19.reuse ;  /* 0x000000131e1e7220 */ /* 0x080fe20000400000 */
[C---:B------:R-:W-:Y:S01]  /*4cb0*/  SHF.L.U64.HI R5, R92.reuse, 0x1, R91 ;  /* 0x000000015c057819 */ /* 0x040fe2000001025b */
[----:B------:R-:W-:Y:S01]  /*4cc0*/  @P0 STG.E.U16 desc[UR38][R6.64+0x2], R25 ;  /* 0x0000021906000986 */ /* 0x000fe2000c101526 */
[----:B------:R-:W-:Y:S01]  /*4cd0*/  LEA R8, P5, R92, R6, 0x1 ;  /* 0x000000065c087211 */ /* 0x000fe200078a08ff */
[-C--:B------:R-:W-:Y:S01]  /*4ce0*/  FMUL R31, R31, R19.reuse ;  /* 0x000000131f1f7220 */ /* 0x080fe20000400000 */
[----:B------:R-:W-:Y:S01]  /*4cf0*/  ISETP.GT.AND P3, PT, R3, 0x8, P3 ;  /* 0x000000080300780c */ /* 0x000fe20001f64270 */
[-C--:B------:R-:W-:Y:S01]  /*4d00*/  FMUL R32, R32, R19.reuse ;  /* 0x0000001320207220 */ /* 0x080fe20000400000 */
[----:B------:R-:W-:Y:S01]  /*4d10*/  ISETP.GT.AND P0, PT, R4, 0x9, PT ;  /* 0x000000090400780c */ /* 0x000fe20003f04270 */
[----:B------:R-:W-:Y:S01]  /*4d20*/  IMAD.X R9, R5, 0x1, R7, P5 ;  /* 0x0000000105097824 */ /* 0x000fe200028e0607 */
[----:B------:R-:W-:Y:S01]  /*4d30*/  ISETP.GT.AND P4, PT, R3, RZ, P1 ;  /* 0x000000ff0300720c */ /* 0x000fe20000f84270 */
[-C--:B------:R-:W-:Y:S01]  /*4d40*/  FMUL R33, R33, R19.reuse ;  /* 0x0000001321217220 */ /* 0x080fe20000400000 */
[----:B------:R-:W-:Y:S01]  /*4d50*/  F2FP.F16.F32.PACK_AB R26, RZ, R26 ;  /* 0x0000001aff1a723e */ /* 0x000fe200000000ff */
[-C--:B------:R-:W-:Y:S01]  /*4d60*/  FMUL R34, R34, R19.reuse ;  /* 0x0000001322227220 */ /* 0x080fe20000400000 */
[----:B------:R-:W-:Y:S01]  /*4d70*/  ISETP.GT.AND P5, PT, R3, RZ, P0 ;  /* 0x000000ff0300720c */ /* 0x000fe200007a4270 */
[----:B------:R-:W-:Y:S01]  /*4d80*/  FMUL R35, R35, R19 ;  /* 0x0000001323237220 */ /* 0x000fe20000400000 */
[----:B------:R-:W-:Y:S01]  /*4d90*/  F2FP.F16.F32.PACK_AB R27, RZ, R27 ;  /* 0x0000001bff1b723e */ /* 0x000fe200000000ff */
[----:B------:R-:W-:Y:S01]  /*4da0*/  @P2 STG.E.U16 desc[UR38][R8.64], R26 ;  /* 0x0000001a08002986 */ /* 0x000fe2000c101526 */
[----:B------:R-:W-:Y:S01]  /*4db0*/  F2FP.F16.F32.PACK_AB R28, RZ, R28 ;  /* 0x0000001cff1c723e */ /* 0x000fe200000000ff */
[-C--:B------:R-:W-:Y:S01]  /*4dc0*/  FMUL R36, R36, R19.reuse ;  /* 0x0000001324247220 */ /* 0x080fe20000400000 */
[----:B------:R-:W-:Y:S01]  /*4dd0*/  ISETP.GT.AND P2, PT, R3, 0x8, P1 ;  /* 0x000000080300780c */ /* 0x000fe20000f44270 */
[----:B------:R-:W-:Y:S01]  /*4de0*/  @P3 STG.E.U16 desc[UR38][R8.64+0x2], R27 ;  /* 0x0000021b08003986 */ /* 0x000fe2000c101526 */
[----:B------:R-:W-:Y:S01]  /*4df0*/  ISETP.GT.AND P1, PT, R4, 0x10, PT ;  /* 0x000000100400780c */ /* 0x000fe20003f24270 */
[----:B------:R-:W-:Y:S01]  /*4e00*/  FMUL R37, R37, R19 ;  /* 0x0000001325257220 */ /* 0x000fe20000400000 */
[----:B------:R-:W-:Y:S01]  /*4e10*/  F2FP.F16.F32.PACK_AB R29, RZ, R29 ;  /* 0x0000001dff1d723e */ /* 0x000fe200000000ff */
[----:B------:R-:W-:Y:S01]  /*4e20*/  @P4 STG.E.U16 desc[UR38][R6.64+0x10], R28 ;  /* 0x0000101c06004986 */ /* 0x000fe2000c101526 */
[C---:B------:R-:W-:Y:S01]  /*4e30*/  ISETP.GT.AND P3, PT, R3.reuse, 0x8, P0 ;  /* 0x000000080300780c */ /* 0x040fe20000764270 */
[-C--:B------:R-:W-:Y:S01]  /*4e40*/  FMUL R38, R38, R19.reuse ;  /* 0x0000001326267220 */ /* 0x080fe20000400000 */
[----:B------:R-:W-:Y:S01]  /*4e50*/  ISETP.GT.AND P0, PT, R4, 0x11, PT ;  /* 0x000000110400780c */ /* 0x000fe20003f04270 */
[----:B------:R-:W-:Y:S01]  /*4e60*/  @P5 STG.E.U16 desc[UR38][R6.64+0x12], R29 ;  /* 0x0000121d06005986 */ /* 0x000fe2000c101526 */
        /* <DEDUP_REMOVED lines=161> */
[----:B------:R-:W-:Y:S01]  /*5880*/  FMUL R87, R87, R19 ;  /* 0x0000001357577220 */ /* 0x000fe20000400000 */
[----:B------:R-:W-:-:S02]  /*5890*/  F2FP.F16.F32.PACK_AB R62, RZ, R62 ;  /* 0x0000003eff3e723e */ /* 0x000fc400000000ff */
[C---:B------:R-:W-:Y:S02]  /*58a0*/  ISETP.GT.AND P5, PT, R3.reuse, RZ, P0 ;  /* 0x000000ff0300720c */ /* 0x040fe400007a4270 */
[----:B------:R-:W-:Y:S01]  /*58b0*/  F2FP.F16.F32.PACK_AB R63, RZ, R63 ;  /* 0x0000003fff3f723e */ /* 0x000fe200000000ff */
[----:B------:R-:W-:Y:S01]  /*58c0*/  @P2 STG.E.U16 desc[UR38][R8.64+0x90], R62 ;  /* 0x0000903e08002986 */ /* 0x000fe2000c101526 */
[----:B------:R-:W-:Y:S02]  /*58d0*/  F2FP.F16.F32.PACK_AB R64, RZ, R64 ;  /* 0x00000040ff40723e */ /* 0x000fe400000000ff */
[C---:B------:R-:W-:Y:S01]  /*58e0*/  ISETP.GT.AND P2, PT, R3.reuse, 0x8, P1 ;  /* 0x000000080300780c */ /* 0x040fe20000f44270 */
[----:B------:R-:W-:Y:S01]  /*58f0*/  @P3 STG.E.U16 desc[UR38][R8.64+0x92], R63 ;  /* 0x0000923f08003986 */ /* 0x000fe2000c101526 */
[----:B------:R-:W-:Y:S02]  /*5900*/  ISETP.GT.AND P1, PT, R4, 0x58, PT ;  /* 0x000000580400780c */ /* 0x000fe40003f24270 */
[----:B------:R-:W-:Y:S01]  /*5910*/  F2FP.F16.F32.PACK_AB R65, RZ, R65 ;  /* 0x00000041ff41723e */ /* 0x000fe200000000ff */
[----:B------:R-:W-:Y:S01]  /*5920*/  @P4 STG.E.U16 desc[UR38][R6.64+0xa0], R64 ;  /* 0x0000a04006004986 */ /* 0x000fe2000c101526 */
[----:B------:R-:W-:-:S02]  /*5930*/  ISETP.GT.AND P3, PT, R3, 0x8, P0 ;  /* 0x000000080300780c */ /* 0x000fc40000764270 */
[----:B------:R-:W-:Y:S01]  /*5940*/  ISETP.GT.AND P0, PT, R4, 0x59, PT ;  /* 0x000000590400780c */ /* 0x000fe20003f04270 */
[----:B------:R-:W-:Y:S01]  /*5950*/  @P5 STG.E.U16 desc[UR38][R6.64+0xa2], R65 ;  /* 0x0000a24106005986 */ /* 0x000fe2000c101526 */
[C---:B------:R-:W-:Y:S02]  /*5960*/  ISETP.GT.AND P4, PT, R3.reuse, RZ, P1 ;  /* 0x000000ff0300720c */ /* 0x040fe40000f84270 */
[----:B------:R-:W-:Y:S02]  /*5970*/  F2FP.F16.F32.PACK_AB R66, RZ, R66 ;  /* 0x00000042ff42723e */ /* 0x000fe400000000ff */
[----:B------:R-:W-:Y:S02]  /*5980*/  ISETP.GT.AND P5, PT, R3, RZ, P0 ;  /* 0x000000ff0300720c */ /* 0x000fe400007a4270 */
[----:B------:R-:W-:Y:S01]  /*5990*/  F2FP.F16.F32.PACK_AB R67, RZ, R67 ;  /* 0x00000043ff43723e */ /* 0x000fe200000000ff */
[----:B------:R-:W-:Y:S01]  /*59a0*/  @P2 STG.E.U16 desc[UR38][R8.64+0xa0], R66 ;  /* 0x0000a04208002986 */ /* 0x000fe2000c101526 */
[----:B------:R-:W-:-:S02]  /*59b0*/  F2FP.F16.F32.PACK_AB R68, RZ, R68 ;  /* 0x00000044ff44723e */ /* 0x000fc400000000ff */
[C---:B------:R-:W-:Y:S01]  /*59c0*/  ISETP.GT.AND P2, PT, R3.reuse, 0x8, P1 ;  /* 0x000000080300780c */ /* 0x040fe20000f44270 */
[----:B------:R-:W-:Y:S01]  /*59d0*/  @P3 STG.E.U16 desc[UR38][R8.64+0xa2], R67 ;  /* 0x0000a24308003986 */ /* 0x000fe2000c101526 */
[C---:B------:R-:W-:Y:S02]  /*59e0*/  ISETP.GT.AND P1, PT, R4.reuse, 0x60, PT ;  /* 0x000000600400780c */ /* 0x040fe40003f24270 */
[----:B------:R-:W-:Y:S01]  /*59f0*/  F2FP.F16.F32.PACK_AB R69, RZ, R69 ;  /* 0x00000045ff45723e */ /* 0x000fe200000000ff */
[----:B------:R-:W-:Y:S01]  /*5a00*/  @P4 STG.E.U16 desc[UR38][R6.64+0xb0], R68 ;  /* 0x0000b04406004986 */ /* 0x000fe2000c101526 */
[C---:B------:R-:W-:Y:S02]  /*5a10*/  ISETP.GT.AND P3, PT, R3.reuse, 0x8, P0 ;  /* 0x000000080300780c */ /* 0x040fe40000764270 */
[----:B------:R-:W-:Y:S01]  /*5a20*/  ISETP.GT.AND P0, PT, R4, 0x61, PT ;  /* 0x000000610400780c */ /* 0x000fe20003f04270 */
[----:B------:R-:W-:Y:S01]  /*5a30*/  @P5 STG.E.U16 desc[UR38][R6.64+0xb2], R69 ;  /* 0x0000b24506005986 */ /* 0x000fe2000c101526 */
[----:B------:R-:W-:-:S02]  /*5a40*/  ISETP.GT.AND P4, PT, R3, RZ, P1 ;  /* 0x000000ff0300720c */ /* 0x000fc40000f84270 */
[C---:B------:R-:W-:Y:S02]  /*5a50*/  ISETP.GT.AND P5, PT, R3.reuse, RZ, P0 ;  /* 0x000000ff0300720c */ /* 0x040fe400007a4270 */
[----:B------:R-:W-:Y:S02]  /*5a60*/  F2FP.F16.F32.PACK_AB R70, RZ, R70 ;  /* 0x00000046ff46723e */ /* 0x000fe400000000ff */
[----:B------:R-:W-:Y:S02]  /*5a70*/  F2FP.F16.F32.PACK_AB R71, RZ, R71 ;  /* 0x00000047ff47723e */ /* 0x000fe400000000ff */
[----:B------:R-:W-:Y:S01]  /*5a80*/  F2FP.F16.F32.PACK_AB R72, RZ, R72 ;  /* 0x00000048ff48723e */ /* 0x000fe200000000ff */
[----:B------:R-:W-:Y:S01]  /*5a90*/  @P2 STG.E.U16 desc[UR38][R8.64+0xb0], R70 ;  /* 0x0000b04608002986 */ /* 0x000fe2000c101526 */
[----:B------:R-:W-:Y:S02]  /*5aa0*/  F2FP.F16.F32.PACK_AB R73, RZ, R73 ;  /* 0x00000049ff49723e */ /* 0x000fe400000000ff */
[C---:B------:R-:W-:Y:S01]  /*5ab0*/  ISETP.GT.AND P1, PT, R3.reuse, 0x8, P1 ;  /* 0x000000080300780c */ /* 0x040fe20000f24270 */
[----:B------:R-:W-:Y:S01]  /*5ac0*/  @P3 STG.E.U16 desc[UR38][R8.64+0xb2], R71 ;  /* 0x0000b24708003986 */ /* 0x000fe2000c101526 */
[----:B------:R-:W-:-:S02]  /*5ad0*/  ISETP.GT.AND P2, PT, R3, 0x8, P0 ;  /* 0x000000080300780c */ /* 0x000fc40000744270 */
[C---:B------:R-:W-:Y:S01]  /*5ae0*/  ISETP.GT.AND P0, PT, R4.reuse, 0x69, PT ;  /* 0x000000690400780c */ /* 0x040fe20003f04270 */
[----:B------:R-:W-:Y:S01]  /*5af0*/  @P4 STG.E.U16 desc[UR38][R6.64+0xc0], R72 ;  /* 0x0000c04806004986 */ /* 0x000fe2000c101526 */
[----:B------:R-:W-:Y:S02]  /*5b00*/  ISETP.GT.AND P4, PT, R4, 0x68, PT ;  /* 0x000000680400780c */ /* 0x000fe40003f84270 */
[----:B------:R-:W-:Y:S01]  /*5b10*/  F2FP.F16.F32.PACK_AB R74, RZ, R74 ;  /* 0x0000004aff4a723e */ /* 0x000fe200000000ff */
[----:B------:R-:W-:Y:S01]  /*5b20*/  @P5 STG.E.U16 desc[UR38][R6.64+0xc2], R73 ;  /* 0x0000c24906005986 */ /* 0x000fe2000c101526 */
[C---:B------:R-:W-:Y:S02]  /*5b30*/  ISETP.GT.AND P5, PT, R3.reuse, RZ, P4 ;  /* 0x000000ff0300720c */ /* 0x040fe400027a4270 */
[----:B------:R-:W-:Y:S01]  /*5b40*/  ISETP.GT.AND P3, PT, R3, RZ, P0 ;  /* 0x000000ff0300720c */ /* 0x000fe20000764270 */
[----:B------:R-:W-:Y:S01]  /*5b50*/  @P1 STG.E.U16 desc[UR38][R8.64+0xc0], R74 ;  /* 0x0000c04a08001986 */ /* 0x000fe2000c101526 */
[----:B------:R-:W-:-:S02]  /*5b60*/  F2FP.F16.F32.PACK_AB R75, RZ, R75 ;  /* 0x0000004bff4b723e */ /* 0x000fc400000000ff */
[----:B------:R-:W-:Y:S02]  /*5b70*/  F2FP.F16.F32.PACK_AB R76, RZ, R76 ;  /* 0x0000004cff4c723e */ /* 0x000fe400000000ff */
[C---:B------:R-:W-:Y:S01]  /*5b80*/  ISETP.GT.AND P4, PT, R3.reuse, 0x8, P4 ;  /* 0x000000080300780c */ /* 0x040fe20002784270 */
[----:B------:R-:W-:Y:S01]  /*5b90*/  @P2 STG.E.U16 desc[UR38][R8.64+0xc2], R75 ;  /* 0x0000c24b08002986 */ /* 0x000fe2000c101526 */
[----:B------:R-:W-:Y:S02]  /*5ba0*/  F2FP.F16.F32.PACK_AB R77, RZ, R77 ;  /* 0x0000004dff4d723e */ /* 0x000fe400000000ff */
[C---:B------:R-:W-:Y:S01]  /*5bb0*/  ISETP.GT.AND P2, PT, R4.reuse, 0x71, PT ;  /* 0x000000710400780c */ /* 0x040fe20003f44270 */
[----:B------:R-:W-:Y:S01]  /*5bc0*/  @P5 STG.E.U16 desc[UR38][R6.64+0xd0], R76 ;  /* 0x0000d04c06005986 */ /* 0x000fe2000c101526 */
[----:B------:R-:W-:Y:S02]  /*5bd0*/  ISETP.GT.AND P5, PT, R3, 0x8, P0 ;  /* 0x000000080300780c */ /* 0x000fe400007a4270 */
[C---:B------:R-:W-:Y:S01]  /*5be0*/  ISETP.GT.AND P1, PT, R4.reuse, 0x78, PT ;  /* 0x000000780400780c */ /* 0x040fe20003f24270 */
[----:B------:R-:W-:Y:S01]  /*5bf0*/  @P3 STG.E.U16 desc[UR38][R6.64+0xd2], R77 ;  /* 0x0000d24d06003986 */ /* 0x000fe2000c101526 */
[----:B------:R-:W-:-:S02]  /*5c00*/  ISETP.GT.AND P3, PT, R4, 0x70, PT ;  /* 0x000000700400780c */ /* 0x000fc40003f64270 */
[----:B------:R-:W-:Y:S01]  /*5c10*/  ISETP.GT.AND P0, PT, R4, 0x79, PT ;  /* 0x000000790400780c */ /* 0x000fe20003f04270 */
[----:B------:R-:W-:Y:S01]  /*5c20*/  @P4 IMAD.MOV.U32 R4, RZ, RZ, R8 ;  /* 0x000000ffff044224 */ /* 0x000fe200078e0008 */
[----:B------:R-:W-:Y:S01]  /*5c30*/  F2FP.F16.F32.PACK_AB R78, RZ, R78 ;  /* 0x0000004eff4e723e */ /* 0x000fe200000000ff */
[----:B------:R-:W-:Y:S01]  /*5c40*/  @P4 IMAD.MOV.U32 R5, RZ, RZ, R9 ;  /* 0x000000ffff054224 */ /* 0x000fe200078e0009 */
[----:B------:R-:W-:Y:S02]  /*5c50*/  F2FP.F16.F32.PACK_AB R79, RZ, R79 ;  /* 0x0000004fff4f723e */ /* 0x000fe400000000ff */
[----:B------:R-:W-:Y:S02]  /*5c60*/  F2FP.F16.F32.PACK_AB R80, RZ, R80 ;  /* 0x00000050ff50723e */ /* 0x000fe400000000ff */
[----:B------:R0:W-:Y:S01]  /*5c70*/  @P4 STG.E.U16 desc[UR38][R4.64+0xd0], R78 ;  /* 0x0000d04e04004986 */ /* 0x0001e2000c101526 */
[----:B------:R-:W-:Y:S02]  /*5c80*/  ISETP.GT.AND P4, PT, R3, RZ, P2 ;  /* 0x000000ff0300720c */ /* 0x000fe40001784270 */
[----:B------:R-:W-:-:S02]  /*5c90*/  F2FP.F16.F32.PACK_AB R81, RZ, R81 ;  /* 0x00000051ff51723e */ /* 0x000fc400000000ff */
[----:B------:R-:W-:Y:S02]  /*5ca0*/  ISETP.GT.AND P2, PT, R3, 0x8, P2 ;  /* 0x000000080300780c */ /* 0x000fe40001744270 */
[----:B------:R-:W-:Y:S02]  /*5cb0*/  F2FP.F16.F32.PACK_AB R82, RZ, R82 ;  /* 0x00000052ff52723e */ /* 0x000fe400000000ff */
[----:B------:R-:W-:Y:S02]  /*5cc0*/  F2FP.F16.F32.PACK_AB R83, RZ, R83 ;  /* 0x00000053ff53723e */ /* 0x000fe400000000ff */
[----:B------:R-:W-:Y:S01]  /*5cd0*/  F2FP.F16.F32.PACK_AB R84, RZ, R84 ;  /* 0x00000054ff54723e */ /* 0x000fe200000000ff */
[----:B0-----:R-:W-:Y:S01]  /*5ce0*/  @P5 IMAD.MOV.U32 R4, RZ, RZ, R8 ;  /* 0x000000ffff045224 */ /* 0x001fe200078e0008 */
[----:B------:R-:W-:Y:S01]  /*5cf0*/  F2FP.F16.F32.PACK_AB R85, RZ, R85 ;  /* 0x00000055ff55723e */ /* 0x000fe200000000ff */
[----:B------:R-:W-:Y:S01]  /*5d00*/  @P5 IMAD.MOV.U32 R5, RZ, RZ, R9 ;  /* 0x000000ffff055224 */ /* 0x000fe200078e0009 */
[----:B------:R-:W-:-:S02]  /*5d10*/  F2FP.F16.F32.PACK_AB R86, RZ, R86 ;  /* 0x00000056ff56723e */ /* 0x000fc400000000ff */
[----:B------:R-:W-:Y:S02]  /*5d20*/  F2FP.F16.F32.PACK_AB R87, RZ, R87 ;  /* 0x00000057ff57723e */ /* 0x000fe400000000ff */
[----:B------:R0:W-:Y:S01]  /*5d30*/  @P5 STG.E.U16 desc[UR38][R4.64+0xd2], R79 ;  /* 0x0000d24f04005986 */ /* 0x0001e2000c101526 */
[C---:B------:R-:W-:Y:S02]  /*5d40*/  ISETP.GT.AND P5, PT, R3.reuse, RZ, P3 ;  /* 0x000000ff0300720c */ /* 0x040fe40001fa4270 */
[----:B------:R-:W-:-:S11]  /*5d50*/  ISETP.GT.AND P3, PT, R3, 0x8, P3 ;  /* 0x000000080300780c */ /* 0x000fd60001f64270 */
[----:B0-----:R-:W-:Y:S02]  /*5d60*/  @P5 IMAD.MOV.U32 R4, RZ, RZ, R6 ;  /* 0x000000ffff045224 */ /* 0x001fe400078e0006 */
[----:B------:R-:W-:-:S05]  /*5d70*/  @P5 IMAD.MOV.U32 R5, RZ, RZ, R7 ;  /* 0x000000ffff055224 */ /* 0x000fca00078e0007 */
[----:B------:R0:W-:Y:S01]  /*5d80*/  @P5 STG.E.U16 desc[UR38][R4.64+0xe0], R80 ;  /* 0x0000e05004005986 */ /* 0x0001e2000c101526 */
[C---:B------:R-:W-:Y:S02]  /*5d90*/  ISETP.GT.AND P5, PT, R3.reuse, RZ, P0 ;  /* 0x000000ff0300720c */ /* 0x040fe400007a4270 */
[----:B------:R-:W-:Y:S01]  /*5da0*/  ISETP.GT.AND P0, PT, R3, 0x8, P0 ;  /* 0x000000080300780c */ /* 0x000fe20000704270 */
[----:B0-----:R-:W-:Y:S02]  /*5db0*/  @P4 IMAD.MOV.U32 R4, RZ, RZ, R6 ;  /* 0x000000ffff044224 */ /* 0x001fe400078e0006 */
[----:B------:R-:W-:-:S05]  /*5dc0*/  @P4 IMAD.MOV.U32 R5, RZ, RZ, R7 ;  /* 0x000000ffff054224 */ /* 0x000fca00078e0007 */
[----:B------:R0:W-:Y:S01]  /*5dd0*/  @P4 STG.E.U16 desc[UR38][R4.64+0xe2], R81 ;  /* 0x0000e25104004986 */ /* 0x0001e2000c101526 */
[C---:B------:R-:W-:Y:S02]  /*5de0*/  ISETP.GT.AND P4, PT, R3.reuse, RZ, P1 ;  /* 0x000000ff0300720c */ /* 0x040fe40000f84270 */
[----:B------:R-:W-:Y:S01]  /*5df0*/  ISETP.GT.AND P1, PT, R3, 0x8, P1 ;  /* 0x000000080300780c */ /* 0x000fe20000f24270 */
[----:B0-----:R-:W-:Y:S02]  /*5e00*/  @P3 IMAD.MOV.U32 R4, RZ, RZ, R8 ;  /* 0x000000ffff043224 */ /* 0x001fe400078e0008 */
[----:B------:R-:W-:-:S05]  /*5e10*/  @P3 IMAD.MOV.U32 R5, RZ, RZ, R9 ;  /* 0x000000ffff053224 */ /* 0x000fca00078e0009 */
[----:B------:R0:W-:Y:S02]  /*5e20*/  @P3 STG.E.U16 desc[UR38][R4.64+0xe0], R82 ;  /* 0x0000e05204003986 */ /* 0x0001e4000c101526 */
[----:B0-----:R-:W-:Y:S02]  /*5e30*/  @P2 IMAD.MOV.U32 R4, RZ, RZ, R8 ;  /* 0x000000ffff042224 */ /* 0x001fe400078e0008 */
[----:B------:R-:W-:-:S05]  /*5e40*/  @P2 IMAD.MOV.U32 R5, RZ, RZ, R9 ;  /* 0x000000ffff052224 */ /* 0x000fca00078e0009 */
[----:B------:R0:W-:Y:S02]  /*5e50*/  @P2 STG.E.U16 desc[UR38][R4.64+0xe2], R83 ;  /* 0x0000e25304002986 */ /* 0x0001e4000c101526 */
[----:B0-----:R-:W-:Y:S02]  /*5e60*/  @P4 IMAD.MOV.U32 R4, RZ, RZ, R6 ;  /* 0x000000ffff044224 */ /* 0x001fe400078e0006 */
[----:B------:R-:W-:-:S05]  /*5e70*/  @P4 IMAD.MOV.U32 R5, RZ, RZ, R7 ;  /* 0x000000ffff054224 */ /* 0x000fca00078e0007 */
[----:B------:R0:W-:Y:S04]  /*5e80*/  @P4 STG.E.U16 desc[UR38][R4.64+0xf0], R84 ;  /* 0x0000f05404004986 */ /* 0x0001e8000c101526 */
[----:B------:R1:W-:Y:S01]  /*5e90*/  @P5 STG.E.U16 desc[UR38][R6.64+0xf2], R85 ;  /* 0x0000f25506005986 */ /* 0x0003e2000c101526 */
[----:B0-----:R-:W-:Y:S02]  /*5ea0*/  @P1 IMAD.MOV.U32 R4, RZ, RZ, R8 ;  /* 0x000000ffff041224 */ /* 0x001fe400078e0008 */
[----:B------:R-:W-:-:S05]  /*5eb0*/  @P1 IMAD.MOV.U32 R5, RZ, RZ, R9 ;  /* 0x000000ffff051224 */ /* 0x000fca00078e0009 */
[----:B------:R1:W-:Y:S04]  /*5ec0*/  @P1 STG.E.U16 desc[UR38][R4.64+0xf0], R86 ;  /* 0x0000f05604001986 */ /* 0x0003e8000c101526 */
[----:B------:R1:W-:Y:S02]  /*5ed0*/  @P0 STG.E.U16 desc[UR38][R8.64+0xf2], R87 ;  /* 0x0000f25708000986 */ /* 0x0003e4000c101526 */
.L_x_154:
[----:B------:R-:W-:Y:S05]  /*5ee0*/  BSYNC B0 ;  /* 0x0000000000007941 */ /* 0x000fea0003800000 */
.L_x_28:
[----:B------:R-:W-:Y:S01]  /*5ef0*/  IADD3 R16, P0, R16, UR36, RZ ;  /* 0x0000002410107c10 */ /* 0x000fe2000ff1e0ff */
[----:B------:R-:W-:Y:S01]  /*5f00*/  ULDC.64 UR4, c[0x0][0x650] ;  /* 0x0001940000047ab9 */ /* 0x000fe20000000a00 */
[----:B------:R-:W-:Y:S01]  /*5f10*/  PRMT R3, RZ, 0x7610, R3 ;  /* 0x00007610ff037816 */ /* 0x000fe20000000003 */
[----:B------:R-:W-:Y:S01]  /*5f20*/  IMAD.MOV.U32 R100, RZ, RZ, -0x1 ;  /* 0xffffffffff647424 */ /* 0x000fe200078e00ff */
[----:B------:R-:W-:Y:S01]  /*5f30*/  IADD3.X R17, R17, UR42, RZ, P0, !PT ;  /* 0x0000002a11117c10 */ /* 0x000fe200087fe4ff */
[----:B------:R-:W-:Y:S01]  /*5f40*/  IMAD.MOV.U32 R99, RZ, RZ, -0x1 ;  /* 0xffffffffff637424 */ /* 0x000fe200078e00ff */
[----:B------:R-:W-:-:S04]  /*5f50*/  ISETP.GE.U32.AND P0, PT, R16, UR4, PT ;  /* 0x0000000410007c0c */ /* 0x000fc8000bf06070 */
[----:B------:R-:W-:-:S13]  /*5f60*/  ISETP.GE.U32.AND.EX P0, PT, R17, UR5, PT, P0 ;  /* 0x0000000511007c0c */ /* 0x000fda000bf06100 */
[----:B------:R-:W-:Y:S05]  /*5f70*/  @P0 BRA `(.L_x_155) ;  /* 0x00000004004c0947 */ /* 0x000fea0003800000 */
[----:B------:R-:W0:Y:S01]  /*5f80*/  LDC.64 R10, c[0x0][0x628] ;  /* 0x00018a00ff0a7b82 */ /* 0x000e220000000a00 */
[----:B---3--:R-:W3:Y:S01]  /*5f90*/  S2R R12, SR_CTAID.X ;  /* 0x00000000000c7919 */ /* 0x008ee20000002500 */
[----:B-12-4-:R-:W-:Y:S02]  /*5fa0*/  IMAD.MOV.U32 R8, RZ, RZ, R16 ;  /* 0x000000ffff087224 */ /* 0x016fe400078e0010 */
[----:B------:R-:W-:Y:S01]  /*5fb0*/  IMAD.MOV.U32 R9, RZ, RZ, R17 ;  /* 0x000000ffff097224 */ /* 0x000fe200078e0011 */
[----:B------:R-:W1:Y:S03]  /*5fc0*/  S2R R20, SR_CTAID.Y ;  /* 0x0000000000147919 */ /* 0x000e660000002600 */
[----:B------:R-:W2:Y:S08]  /*5fd0*/  LDC R0, c[0x0][0x630] ;  /* 0x00018c00ff007b82 */ /* 0x000eb00000000800 */
[----:B------:R-:W4:Y:S01]  /*5fe0*/  LDC.64 R14, c[0x0][0x620] ;  /* 0x00018800ff0e7b82 */ /* 0x000f220000000a00 */
[----:B0-----:R-:W-:-:S04]  /*5ff0*/  ISETP.NE.U32.AND P0, PT, R10, RZ, PT ;  /* 0x000000ff0a00720c */ /* 0x001fc80003f05070 */
[----:B------:R-:W-:-:S13]  /*6000*/  ISETP.NE.AND.EX P0, PT, R11, RZ, PT, P0 ;  /* 0x000000ff0b00720c */ /* 0x000fda0003f05300 */
[----:B-1234-:R-:W-:Y:S05]  /*6010*/  @!P0 BRA `(.L_x_156) ;  /* 0x0000000000288947 */ /* 0x01efea0003800000 */
        /* <DEDUP_REMOVED lines=10> */
.L_x_156:
[-CC-:B------:R-:W-:Y:S01]  /*60c0*/  SHF.R.U64 R99, R8, R0.reuse, R9.reuse ;  /* 0x0000000008637219 */ /* 0x180fe20000001209 */
[----:B------:R-:W0:Y:S01]  /*60d0*/  LDC.64 R26, c[0x0][0x640] ;  /* 0x00019000ff1a7b82 */ /* 0x000e220000000a00 */
[----:B------:R-:W-:Y:S01]  /*60e0*/  SHF.R.U32.HI R0, RZ, R0, R9 ;  /* 0x00000000ff007219 */ /* 0x000fe20000011609 */
[----:B------:R-:W-:Y:S01]  /*60f0*/  ULDC UR4, c[0x0][0x150] ;  /* 0x0000540000047ab9 */ /* 0x000fe20000000800 */
[----:B------:R-:W-:Y:S02]  /*6100*/  IADD3 R3, P0, RZ, -R99, RZ ;  /* 0x80000063ff037210 */ /* 0x000fe40007f1e0ff */
[----:B------:R-:W-:-:S03]  /*6110*/  I2FP.F32.U32 R7, R12 ;  /* 0x0000000c00077245 */ /* 0x000fc60000201000 */
[----:B------:R-:W1:Y:S01]  /*6120*/  LDC R6, c[0x0][0x618] ;  /* 0x00018600ff067b82 */ /* 0x000e620000000800 */
[----:B------:R-:W-:Y:S02]  /*6130*/  IMAD.X R5, RZ, RZ, ~R0, P0 ;  /* 0x000000ffff057224 */ /* 0x000fe400000e0e00 */
[----:B------:R-:W-:Y:S01]  /*6140*/  FMUL R7, R7, UR4 ;  /* 0x0000000407077c20 */ /* 0x000fe20008400000 */
[----:B------:R-:W-:Y:S01]  /*6150*/  ULDC UR4, c[0x0][0x154] ;  /* 0x0000550000047ab9 */ /* 0x000fe20000000800 */
[-C--:B------:R-:W-:Y:S02]  /*6160*/  IMAD R0, R5, R14.reuse, RZ ;  /* 0x0000000e05007224 */ /* 0x080fe400078e02ff */
[C---:B------:R-:W-:Y:S01]  /*6170*/  IMAD.WIDE.U32 R4, R3.reuse, R14, R16 ;  /* 0x0000000e03047225 */ /* 0x040fe200078e0010 */
[----:B------:R-:W2:Y:S01]  /*6180*/  LDC R8, c[0x0][0x608] ;  /* 0x00018200ff087b82 */ /* 0x000ea20000000800 */
[----:B------:R-:W3:Y:S02]  /*6190*/  F2I.U32.TRUNC.NTZ R7, R7 ;  /* 0x0000000700077305 */ /* 0x000ee4000020f000 */
[----:B------:R-:W-:Y:S01]  /*61a0*/  IMAD R3, R3, R15, R0 ;  /* 0x0000000f03037224 */ /* 0x000fe200078e0200 */
[----:B------:R-:W-:-:S03]  /*61b0*/  I2FP.F32.U32 R0, R20 ;  /* 0x0000001400007245 */ /* 0x000fc60000201000 */
[----:B------:R-:W-:Y:S01]  /*61c0*/  IMAD.IADD R3, R5, 0x1, R3 ;  /* 0x0000000105037824 */ /* 0x000fe200078e0203 */
[----:B------:R-:W4:Y:S01]  /*61d0*/  LDC R11, c[0x0][0x658] ;  /* 0x00019600ff0b7b82 */ /* 0x000f220000000800 */
[----:B0-----:R-:W-:-:S04]  /*61e0*/  ISETP.NE.U32.AND P0, PT, R26, RZ, PT ;  /* 0x000000ff1a00720c */ /* 0x001fc80003f05070 */
[----:B------:R-:W-:-:S03]  /*61f0*/  ISETP.NE.AND.EX P0, PT, R27, RZ, PT, P0 ;  /* 0x000000ff1b00720c */ /* 0x000fc60003f05300 */
[----:B------:R-:W0:Y:S01]  /*6200*/  LDC R9, c[0x0][0x144] ;  /* 0x00005100ff097b82 */ /* 0x000e220000000800 */
[-C--:B-1----:R-:W-:Y:S01]  /*6210*/  SHF.R.U64 R10, R4, R6.reuse, R3 ;  /* 0x00000006040a7219 */ /* 0x082fe20000001203 */
[----:B---3--:R-:W-:Y:S01]  /*6220*/  IMAD.MOV R7, RZ, RZ, -R7 ;  /* 0x000000ffff077224 */ /* 0x008fe200078e0a07 */
[----:B------:R-:W-:Y:S01]  /*6230*/  SHF.R.U32.HI R3, RZ, R6, R3 ;  /* 0x00000006ff037219 */ /* 0x000fe20000011603 */
[----:B------:R-:W-:-:S04]  /*6240*/  FMUL R6, R0, UR4 ;  /* 0x0000000400067c20 */ /* 0x000fc80008400000 */
[----:B------:R-:W1:Y:S01]  /*6250*/  LDC R21, c[0x0][0x148] ;  /* 0x00005200ff157b82 */ /* 0x000e620000000800 */
[----:B------:R3:W0:Y:S01]  /*6260*/  F2I.U32.TRUNC.NTZ R14, R6 ;  /* 0x00000006000e7305 */ /* 0x000622000020f000 */
[-CC-:B--2---:R-:W-:Y:S02]  /*6270*/  SHF.R.U64 R13, R10, R8.reuse, R3.reuse ;  /* 0x000000080a0d7219 */ /* 0x184fe40000001203 */
[----:B------:R-:W-:-:S04]  /*6280*/  SHF.R.U32.HI R0, RZ, R8, R3 ;  /* 0x00000008ff007219 */ /* 0x000fc80000011603 */
[----:B-----5:R-:W2:Y:S01]  /*6290*/  LDC R24, c[0x0][0x648] ;  /* 0x00019200ff187b82 */ /* 0x020ea20000000800 */
[-CC-:B----4-:R-:W-:Y:S02]  /*62a0*/  SHF.R.U64 R15, R13, R11.reuse, R0.reuse ;  /* 0x0000000b0d0f7219 */ /* 0x190fe40000001200 */
[----:B------:R-:W-:-:S03]  /*62b0*/  SHF.R.U32.HI R5, RZ, R11, R0 ;  /* 0x0000000bff057219 */ /* 0x000fc60000011600 */
[----:B------:R-:W-:Y:S02]  /*62c0*/  IMAD.MOV.U32 R4, RZ, RZ, R15 ;  /* 0x000000ffff047224 */ /* 0x000fe400078e000f */
[----:B------:R-:W4:Y:S01]  /*62d0*/  LDC R28, c[0x0][0x638] ;  /* 0x00018e00ff1c7b82 */ /* 0x000f220000000800 */
[----:B0-----:R-:W-:-:S07]  /*62e0*/  IMAD R25, R9, R7, R12 ;  /* 0x0000000709197224 */ /* 0x001fce00078e020c */
[----:B------:R-:W0:Y:S08]  /*62f0*/  LDC R29, c[0x0][0x610] ;  /* 0x00018400ff1d7b82 */ /* 0x000e300000000800 */
[----:B------:R-:W0:Y:S01]  /*6300*/  LDC R30, c[0x0][0x600] ;  /* 0x00018000ff1e7b82 */ /* 0x000e220000000800 */
[----:B-123--:R-:W-:Y:S05]  /*6310*/  @!P0 BRA `(.L_x_157) ;  /* 0x0000000000288947 */ /* 0x00efea0003800000 */
        /* <DEDUP_REMOVED lines=10> */
.L_x_157:
[----:B------:R-:W-:Y:S01]  /*63c0*/  ISETP.NE.AND P0, PT, R2, 0x1, PT ;  /* 0x000000010200780c */ /* 0x000fe20003f05270 */
[----:B------:R-:W-:Y:S01]  /*63d0*/  IMAD.MOV R14, RZ, RZ, -R14 ;  /* 0x000000ffff0e7224 */ /* 0x000fe200078e0a0e */
[----:B------:R-:W-:Y:S02]  /*63e0*/  SHF.R.U64 R0, R4, R24, R5 ;  /* 0x0000001804007219 */ /* 0x000fe40000001205 */
[----:B------:R-:W-:Y:S02]  /*63f0*/  LOP3.LUT R3, R13, R96, RZ, 0xc0, !PT ;  /* 0x000000600d037212 */ /* 0x000fe400078ec0ff */
[----:B------:R-:W-:Y:S01]  /*6400*/  LOP3.LUT R10, R10, R95, RZ, 0xc0, !PT ;  /* 0x0000005f0a0a7212 */ /* 0x000fe200078ec0ff */
[----:B------:R-:W-:Y:S02]  /*6410*/  IMAD.MOV R4, RZ, RZ, -R0 ;  /* 0x000000ffff047224 */ /* 0x000fe400078e0a00 */
[----:B------:R-:W-:Y:S02]  /*6420*/  IMAD R0, R90, R0, R3 ;  /* 0x000000005a007224 */ /* 0x000fe400078e0203 */
[----:B----4-:R-:W-:-:S02]  /*6430*/  IMAD R3, R4, R28, R15 ;  /* 0x0000001c04037224 */ /* 0x010fc400078e020f */
[----:B------:R-:W-:Y:S02]  /*6440*/  @P0 IMAD R25, R21, R14, R20 ;  /* 0x0000000e15190224 */ /* 0x000fe400078e0214 */
[----:B0-----:R-:W-:Y:S02]  /*6450*/  IMAD R5, R3, R30, R10 ;  /* 0x0000001e03057224 */ /* 0x001fe400078e020a */
[----:B------:R-:W-:Y:S02]  /*6460*/  IMAD R0, R0, R29, R25 ;  /* 0x0000001d00007224 */ /* 0x000fe400078e0219 */
[----:B------:R-:W-:-:S03]  /*6470*/  IMAD.MOV.U32 R4, RZ, RZ, 0x1 ;  /* 0x00000001ff047424 */ /* 0x000fc600078e00ff */
[----:B------:R-:W-:Y:S02]  /*6480*/  SEL R100, R5, R0, !P0 ;  /* 0x0000000005647207 */ /* 0x000fe40004000000 */
[----:B------:R-:W-:Y:S02]  /*6490*/  PRMT R3, R4, 0x7610, R3 ;  /* 0x0000761004037816 */ /* 0x000fe40000000003 */
[----:B------:R-:W-:-:S07]  /*64a0*/  SEL R0, R0, R5, !P0 ;  /* 0x0000000500007207 */ /* 0x000fce0004000000 */
.L_x_155:
[----:B------:R-:W-:Y:S01]  /*64b0*/  LOP3.LUT P0, RZ, R3, 0xff, RZ, 0xc0, !PT ;  /* 0x000000ff03ff7812 */ /* 0x000fe2000780c0ff */
[----:B------:R-:W-:Y:S01]  /*64c0*/  UIMAD.WIDE.U32 UR4, UR41, -0x33333333, URZ ;  /* 0xcccccccd290478a5 */ /* 0x000fe2000f8e003f */
[----:B------:R-:W-:-:S03]  /*64d0*/  IMAD.MOV.U32 R101, RZ, RZ, R0 ;  /* 0x000000ffff657224 */ /* 0x000fc600078e0000 */
[----:B------:R-:W-:-:S04]  /*64e0*/  USHF.R.U32.HI UR4, URZ, 0x2, UR5 ;  /* 0x000000023f047899 */ /* 0x000fc80008011605 */
[----:B------:R-:W-:-:S04]  /*64f0*/  UIMAD UR41, UR4, -0x5, UR41 ;  /* 0xfffffffb042978a4 */ /* 0x000fc8000f8e0229 */
[----:B------:R-:W-:Y:S08]  /*6500*/  @P0 BRA `(.L_x_158) ;  /* 0xffffffac00340947 */ /* 0x000ff0000383ffff */
[----:B------:R-:W-:Y:S05]  /*6510*/  EXIT ;  /* 0x000000000000794d */ /* 0x000fea0003800000 */
.L_x_3:
        /* <DEDUP_REMOVED lines=26> */
.L_x_160:
[--C-:B------:R-:W-:Y:S01]  /*66c0*/  SHF.R.U64 R14, R12, R20, R13.reuse ;  /* 0x000000140c0e7219 */ /* 0x100fe2000000120d */
[----:B------:R-:W0:Y:S01]  /*66d0*/  LDC R24, c[0x0][0x618] ;  /* 0x00018600ff187b82 */ /* 0x000e220000000800 */
[----:B------:R-:W-:Y:S01]  /*66e0*/  I2FP.F32.U32 R8, R6 ;  /* 0x0000000600087245 */ /* 0x000fe20000201000 */
[----:B------:R-:W-:Y:S01]  /*66f0*/  ULDC UR4, c[0x0][0x150] ;  /* 0x0000540000047ab9 */ /* 0x000fe20000000800 */
[----:B------:R-:W-:Y:S02]  /*6700*/  SHF.R.U32.HI R7, RZ, R20, R13 ;  /* 0x00000014ff077219 */ /* 0x000fe4000001160d */
[----:B------:R-:W-:Y:S01]  /*6710*/  IADD3 R11, P0, RZ, -R14, RZ ;  /* 0x8000000eff0b7210 */ /* 0x000fe20007f1e0ff */
[----:B------:R-:W-:Y:S01]  /*6720*/  FMUL R13, R8, UR4 ;  /* 0x00000004080d7c20 */ /* 0x000fe20008400000 */
[----:B------:R-:W-:Y:S01]  /*6730*/  ULDC UR4, c[0x0][0x154] ;  /* 0x0000550000047ab9 */ /* 0x000fe20000000800 */
[----:B------:R-:W1:Y:S02]  /*6740*/  LDC.64 R26, c[0x0][0x640] ;  /* 0x00019000ff1a7b82 */ /* 0x000e640000000a00 */
[----:B------:R-:W-:-:S02]  /*6750*/  IMAD.X R7, RZ, RZ, ~R7, P0 ;  /* 0x000000ffff077224 */ /* 0x000fc400000e0e07 */
[----:B------:R-:W2:Y:S01]  /*6760*/  F2I.U32.TRUNC.NTZ R13, R13 ;  /* 0x0000000d000d7305 */ /* 0x000ea2000020f000 */
[----:B------:R-:W-:-:S03]  /*6770*/  IMAD.WIDE.U32 R8, R11, R22, R16 ;  /* 0x000000160b087225 */ /* 0x000fc600078e0010 */
[----:B------:R-:W3:Y:S01]  /*6780*/  LDC R15, c[0x0][0x144] ;  /* 0x00005100ff0f7b82 */ /* 0x000ee20000000800 */
[----:B------:R-:W-:-:S04]  /*6790*/  IMAD R10, R7, R22, RZ ;  /* 0x00000016070a7224 */ /* 0x000fc800078e02ff */
[----:B------:R-:W-:Y:S02]  /*67a0*/  IMAD R7, R11, R23, R10 ;  /* 0x000000170b077224 */ /* 0x000fe400078e020a */
[----:B------:R-:W-:Y:S01]  /*67b0*/  IMAD.MOV.U32 R10, RZ, RZ, -0x1 ;  /* 0xffffffffff0a7424 */ /* 0x000fe200078e00ff */
[----:B------:R-:W4:Y:S01]  /*67c0*/  LDC R20, c[0x0][0x608] ;  /* 0x00018200ff147b82 */ /* 0x000f220000000800 */
[----:B------:R-:W-:Y:S01]  /*67d0*/  IMAD.IADD R7, R9, 0x1, R7 ;  /* 0x0000000109077824 */ /* 0x000fe200078e0207 */
[----:B------:R-:W-:-:S04]  /*67e0*/  I2FP.F32.U32 R9, R5 ;  /* 0x0000000500097245 */ /* 0x000fc80000201000 */
[-C--:B0-----:R-:W-:Y:S01]  /*67f0*/  SHF.R.U64 R12, R8, R24.reuse, R7 ;  /* 0x00000018080c7219 */ /* 0x081fe20000001207 */
[----:B--2---:R-:W-:Y:S01]  /*6800*/  IMAD.MOV R8, RZ, RZ, -R13 ;  /* 0x000000ffff087224 */ /* 0x004fe200078e0a0d */
[----:B------:R-:W0:Y:S01]  /*6810*/  LDC R11, c[0x0][0x658] ;  /* 0x00019600ff0b7b82 */ /* 0x000e220000000800 */
[----:B-1----:R-:W-:Y:S01]  /*6820*/  ISETP.NE.U32.AND P0, PT, R26, RZ, PT ;  /* 0x000000ff1a00720c */ /* 0x002fe20003f05070 */
[----:B------:R-:W-:Y:S01]  /*6830*/  FMUL R9, R9, UR4 ;  /* 0x0000000409097c20 */ /* 0x000fe20008400000 */
[----:B------:R-:W-:Y:S02]  /*6840*/  SHF.R.U32.HI R7, RZ, R24, R7 ;  /* 0x00000018ff077219 */ /* 0x000fe40000011607 */
[----:B------:R-:W-:-:S03]  /*6850*/  ISETP.NE.AND.EX P0, PT, R27, RZ, PT, P0 ;  /* 0x000000ff1b00720c */ /* 0x000fc60003f05300 */
[----:B------:R-:W1:Y:S01]  /*6860*/  LDC R22, c[0x0][0x148] ;  /* 0x00005200ff167b82 */ /* 0x000e620000000800 */
[----:B---3--:R-:W-:Y:S02]  /*6870*/  IMAD R23, R15, R8, R6 ;  /* 0x000000080f177224 */ /* 0x008fe400078e0206 */
[----:B------:R-:W-:-:S05]  /*6880*/  IMAD.MOV.U32 R8, RZ, RZ, 0x1 ;  /* 0x00000001ff087424 */ /* 0x000fca00078e00ff */
[----:B------:R-:W2:Y:S01]  /*6890*/  LDC R21, c[0x0][0x600] ;  /* 0x00018000ff157b82 */ /* 0x000ea20000000800 */
[-CC-:B----4-:R-:W-:Y:S02]  /*68a0*/  SHF.R.U64 R15, R12, R20.reuse, R7.reuse ;  /* 0x000000140c0f7219 */ /* 0x190fe40000001207 */
[----:B------:R-:W-:Y:S02]  /*68b0*/  SHF.R.U32.HI R6, RZ, R20, R7 ;  /* 0x00000014ff067219 */ /* 0x000fe40000011607 */
[----:B------:R3:W4:Y:S03]  /*68c0*/  F2I.U32.TRUNC.NTZ R20, R9 ;  /* 0x0000000900147305 */ /* 0x000726000020f000 */
[----:B------:R-:W1:Y:S01]  /*68d0*/  LDC R25, c[0x0][0x648] ;  /* 0x00019200ff197b82 */ /* 0x000e620000000800 */
[-C--:B0-----:R-:W-:Y:S02]  /*68e0*/  SHF.R.U64 R19, R15, R11.reuse, R6 ;  /* 0x0000000b0f137219 */ /* 0x081fe40000001206 */
[----:B------:R-:W-:-:S02]  /*68f0*/  SHF.L.U32 R10, R10, R11, RZ ;  /* 0x0000000b0a0a7219 */ /* 0x000fc400000006ff */
[-C--:B------:R-:W-:Y:S01]  /*6900*/  SHF.R.U32.HI R7, RZ, R11.reuse, R6 ;  /* 0x0000000bff077219 */ /* 0x080fe20000011606 */
[----:B------:R-:W-:Y:S01]  /*6910*/  IMAD.MOV.U32 R6, RZ, RZ, R19 ;  /* 0x000000ffff067224 */ /* 0x000fe200078e0013 */
[----:B------:R-:W-:Y:S01]  /*6920*/  SHF.L.U32 R24, R8, R11, RZ ;  /* 0x0000000b08187219 */ /* 0x000fe200000006ff */
[----:B------:R-:W0:Y:S01]  /*6930*/  LDC R28, c[0x0][0x638] ;  /* 0x00018e00ff1c7b82 */ /* 0x000e220000000800 */
[----:B------:R-:W-:-:S07]  /*6940*/  LOP3.LUT R30, RZ, R10, RZ, 0x33, !PT ;  /* 0x0000000aff1e7212 */ /* 0x000fce00078e33ff */
[----:B------:R-:W0:Y:S01]  /*6950*/  LDC R29, c[0x0][0x610] ;  /* 0x00018400ff1d7b82 */ /* 0x000e220000000800 */
[----:B---34-:R-:W-:Y:S05]  /*6960*/  @!P0 BRA `(.L_x_161) ;  /* 0x0000000000288947 */ /* 0x018fea0003800000 */
[----:B------:R-:W3:Y:S02]  /*6970*/  LDC R6, c[0x0][0x64c] ;  /* 0x00019300ff067b82 */ /* 0x000ee40000000800 */
[----:B---3--:R-:W-:-:S05]  /*6980*/  IADD3 R11, P0, R19, R6, RZ ;  /* 0x00000006130b7210 */ /* 0x008fca0007f1e0ff */
        /* <DEDUP_REMOVED lines=8> */
.L_x_161:
[----:B------:R-:W-:Y:S01]  /*6a10*/  ISETP.NE.AND P0, PT, R2, 0x1, PT ;  /* 0x000000010200780c */ /* 0x000fe20003f05270 */
[----:B--2---:R-:W-:Y:S01]  /*6a20*/  VIADD R9, R21, 0xffffffff ;  /* 0xffffffff15097836 */ /* 0x004fe20000000000 */
[----:B-1----:R-:W-:Y:S01]  /*6a30*/  SHF.R.U64 R7, R6, R25, R7 ;  /* 0x0000001906077219 */ /* 0x002fe20000001207 */
[----:B------:R-:W-:Y:S01]  /*6a40*/  IMAD.MOV R20, RZ, RZ, -R20 ;  /* 0x000000ffff147224 */ /* 0x000fe200078e0a14 */
[----:B------:R-:W-:Y:S02]  /*6a50*/  LOP3.LUT R6, R15, R30, RZ, 0xc0, !PT ;  /* 0x0000001e0f067212 */ /* 0x000fe400078ec0ff */
[----:B------:R-:W-:Y:S01]  /*6a60*/  LOP3.LUT R12, R12, R9, RZ, 0xc0, !PT ;  /* 0x000000090c0c7212 */ /* 0x000fe200078ec0ff */
[----:B------:R-:W-:Y:S02]  /*6a70*/  IMAD.MOV R8, RZ, RZ, -R7 ;  /* 0x000000ffff087224 */ /* 0x000fe400078e0a07 */
[----:B------:R-:W-:Y:S02]  /*6a80*/  IMAD R6, R24, R7, R6 ;  /* 0x0000000718067224 */ /* 0x000fe400078e0206 */
[----:B------:R-:W-:-:S02]  /*6a90*/  IMAD.MOV.U32 R9, RZ, RZ, 0x1 ;  /* 0x00000001ff097424 */ /* 0x000fc400078e00ff */
[----:B------:R-:W-:Y:S02]  /*6aa0*/  @P0 IMAD R23, R22, R20, R5 ;  /* 0x0000001416170224 */ /* 0x000fe400078e0205 */
[----:B0-----:R-:W-:Y:S02]  /*6ab0*/  IMAD R5, R8, R28, R19 ;  /* 0x0000001c08057224 */ /* 0x001fe400078e0213 */
[----:B------:R-:W-:Y:S02]  /*6ac0*/  IMAD R19, R6, R29, R23 ;  /* 0x0000001d06137224 */ /* 0x000fe400078e0217 */
[----:B------:R-:W-:Y:S02]  /*6ad0*/  IMAD R6, R5, R21, R12 ;  /* 0x0000001505067224 */ /* 0x000fe400078e020c */
[----:B------:R-:W-:-:S03]  /*6ae0*/  IMAD.MOV.U32 R8, RZ, RZ, R14 ;  /* 0x000000ffff087224 */ /* 0x000fc600078e000e */
[----:B------:R-:W-:Y:S02]  /*6af0*/  SEL R20, R6, R19, !P0 ;  /* 0x0000001306147207 */ /* 0x000fe40004000000 */
[----:B------:R-:W-:-:S07]  /*6b00*/  SEL R19, R19, R6, !P0 ;  /* 0x0000000613137207 */ /* 0x000fce0004000000 */
.L_x_159:
[----:B------:R-:W-:-:S08]  /*6b10*/  NOP ;  /* 0x0000000000007918 */ /* 0x000fd00000000000 */
[----:B------:R-:W0:-:S00]  /*6b20*/  USETMAXREG.DEALLOC.CTAPOOL 0x28 ;  /* 0x00000028000079c8 */ /* 0x000e0000080e0500 */
[----:B0-----:R-:W-:-:S13]  /*6b30*/  ISETP.NE.AND P0, PT, R0, RZ, PT ;  /* 0x000000ff0000720c */ /* 0x001fda0003f05270 */
[----:B------:R-:W-:Y:S05]  /*6b40*/  @P0 EXIT ;  /* 0x000000000000094d */ /* 0x000fea0003800000 */
[----:B------:R-:W-:Y:S01]  /*6b50*/  LOP3.LUT P0, RZ, R9, 0xff, RZ, 0xc0, !PT ;  /* 0x000000ff09ff7812 */ /* 0x000fe2000780c0ff */
[----:B------:R-:W-:Y:S02]  /*6b60*/  IMAD.MOV.U32 R0, RZ, RZ, 0x1 ;  /* 0x00000001ff007424 */ /* 0x000fe400078e00ff */
[----:B------:R-:W-:-:S10]  /*6b70*/  IMAD.MOV.U32 R12, RZ, RZ, RZ ;  /* 0x000000ffff0c7224 */ /* 0x000fd400078e00ff */
[----:B------:R-:W-:Y:S05]  /*6b80*/  @!P0 BRA `(.L_x_162) ;  /* 0x0000000c003c8947 */ /* 0x000fea0003800000 */
[----:B------:R-:W0:Y:S01]  /*6b90*/  LDC R0, c[0x0][0x28c] ;  /* 0x0000a300ff007b82 */ /* 0x000e220000000800 */
[----:B------:R-:W-:Y:S01]  /*6ba0*/  LOP3.LUT P0, RZ, R3, 0x1f, RZ, 0xc0, !PT ;  /* 0x0000001f03ff7812 */ /* 0x000fe2000780c0ff */
[----:B------:R-:W-:Y:S01]  /*6bb0*/  ULDC UR5, c[0x0][0x658] ;  /* 0x0001960000057ab9 */ /* 0x000fe20000000800 */
[----:B------:R-:W-:Y:S01]  /*6bc0*/  UMOV UR6, 0xffffffff ;  /* 0xffffffff00067882 */ /* 0x000fe20000000000 */
[----:B------:R-:W-:Y:S01]  /*6bd0*/  BSSY B0, `(.L_x_162) ;  /* 0x00000ca000007945 */ /* 0x000fe20003800000 */
[----:B------:R-:W-:Y:S01]  /*6be0*/  USHF.L.U32 UR6, UR6, UR5, URZ ;  /* 0x0000000506067299 */ /* 0x000fe2000800063f */
[C---:B------:R-:W-:Y:S01]  /*6bf0*/  ISETP.NE.AND P2, PT, R4.reuse, RZ, PT ;  /* 0x000000ff0400720c */ /* 0x040fe20003f45270 */
[----:B------:R-:W-:Y:S01]  /*6c00*/  IMAD.MOV.U32 R13, RZ, RZ, 0x1 ;  /* 0x00000001ff0d7424 */ /* 0x000fe200078e00ff */
[----:B------:R-:W-:Y:S01]  /*6c10*/  ISETP.NE.OR P0, PT, R4, RZ, !P0 ;  /* 0x000000ff0400720c */ /* 0x000fe20004705670 */
[----:B------:R-:W-:Y:S01]  /*6c20*/  IMAD.MOV.U32 R12, RZ, RZ, RZ ;  /* 0x000000ffff0c7224 */ /* 0x000fe200078e00ff */
[----:B------:R-:W-:Y:S01]  /*6c30*/  LOP3.LUT R11, R18, 0x2, RZ, 0xfc, !PT ;  /* 0x00000002120b7812 */ /* 0x000fe200078efcff */
[----:B------:R-:W-:Y:S01]  /*6c40*/  ULDC UR4, c[0x0][0x600] ;  /* 0x0001800000047ab9 */ /* 0x000fe20000000800 */
[----:B------:R-:W-:Y:S01]  /*6c50*/  UMOV UR7, 0x1 ;  /* 0x0000000100077882 */ /* 0x000fe20000000000 */
[----:B------:R-:W-:-:S02]  /*6c60*/  UIADD3 UR18, UR4, -0x1, URZ ;  /* 0xffffffff04127890 */ /* 0x000fc4000fffe03f */
[----:B------:R-:W-:Y:S02]  /*6c70*/  USHF.L.U32 UR20, UR7, UR5, URZ ;  /* 0x0000000507147299 */ /* 0x000fe4000800063f */
[----:B------:R-:W-:Y:S01]  /*6c80*/  ULOP3.LUT UR19, URZ, UR6, URZ, 0x33, !UPT ;  /* 0x000000063f137292 */ /* 0x000fe2000f8e333f */
[----:B------:R-:W-:Y:S01]  /*6c90*/  ULDC.64 UR24, c[0x0][0x198] ;  /* 0x0000660000187ab9 */ /* 0x000fe20000000a00 */
[----:B0-----:R-:W-:-:S05]  /*6ca0*/  VIADD R0, R0, 0x3f ;  /* 0x0000003f00007836 */ /* 0x001fca0000000000 */
[----:B------:R-:W-:-:S04]  /*6cb0*/  SHF.R.S32.HI R3, RZ, 0x1f, R0 ;  /* 0x0000001fff037819 */ /* 0x000fc80000011400 */
[----:B------:R-:W-:Y:S01]  /*6cc0*/  LEA.HI R3, R3, R0, RZ, 0x6 ;  /* 0x0000000003037211 */ /* 0x000fe200078f30ff */
[----:B------:R-:W-:-:S03]  /*6cd0*/  IMAD.MOV.U32 R0, RZ, RZ, 0x1 ;  /* 0x00000001ff007424 */ /* 0x000fc600078e00ff */
[----:B------:R-:W-:-:S05]  /*6ce0*/  SHF.R.S32.HI R3, RZ, 0x6, R3 ;  /* 0x00000006ff037819 */ /* 0x000fca0000011403 */
[----:B------:R-:W-:-:S07]  /*6cf0*/  VIADD R10, R3, 0x1 ;  /* 0x00000001030a7836 */ /* 0x000fce0000000000 */
.L_x_174:
[----:B------:R-:W-:-:S03]  /*6d00*/  UMOV UR4, 0xffffffff ;  /* 0xffffffff00047882 */ /* 0x000fc60000000000 */
[----:B------:R-:W-:Y:S05]  /*6d10*/  BRA.DIV UR4, `(.L_x_163) ;  /* 0x0000000e04e87947 */ /* 0x000fea000b800000 */
[----:B------:R-:W-:-:S13]  /*6d20*/  ELECT P6, URZ, PT ;  /* 0x00000000003f782f */ /* 0x000fda00038c0000 */
.L_x_186:
[----:B------:R-:W-:Y:S04]  /*6d30*/  BSSY B1, `(.L_x_164) ;  /* 0x0000042000017945 */ /* 0x000fe80003800000 */
[----:B------:R-:W-:Y:S05]  /*6d40*/  @!P6 BRA `(.L_x_165) ;  /* 0x000000040000e947 */ /* 0x000fea0003800000 */
[----:B------:R-:W0:Y:S02]  /*6d50*/  LDC R4, c[0x0][0x28c] ;  /* 0x0000a300ff047b82 */ /* 0x000e240000000800 */
[----:B0-----:R-:W-:-:S13]  /*6d60*/  ISETP.GE.AND P1, PT, R4, 0x1, PT ;  /* 0x000000010400780c */ /* 0x001fda0003f26270 */
[----:B------:R-:W-:Y:S05]  /*6d70*/  @!P1 BRA `(.L_x_165) ;  /* 0x0000000000f49947 */ /* 0x000fea0003800000 */
[----:B------:R-:W-:Y:S02]  /*6d80*/  IMAD.SHL.U32 R19, R19, 0x80, RZ ;  /* 0x0000008013137824 */ /* 0x000fe400078e00ff */
[----:B------:R-:W-:Y:S02]  /*6d90*/  IMAD.SHL.U32 R20, R20, 0x80, RZ ;  /* 0x0000008014147824 */ /* 0x000fe400078e00ff */
[----:B------:R-:W-:Y:S02]  /*6da0*/  IMAD.MOV.U32 R21, RZ, RZ, RZ ;  /* 0x000000ffff157224 */ /* 0x000fe400078e00ff */
[----:B------:R-:W-:Y:S02]  /*6db0*/  IMAD.MOV.U32 R4, RZ, RZ, R10 ;  /* 0x000000ffff047224 */ /* 0x000fe400078e000a */
[----:B------:R-:W-:Y:S02]  /*6dc0*/  IMAD.MOV.U32 R5, RZ, RZ, R0 ;  /* 0x000000ffff057224 */ /* 0x000fe400078e0000 */
[----:B------:R-:W-:-:S02]  /*6dd0*/  IMAD.MOV.U32 R6, RZ, RZ, R12 ;  /* 0x000000ffff067224 */ /* 0x000fc400078e000c */
[----:B------:R-:W-:Y:S02]  /*6de0*/  VIADD R22, R19, 0x40 ;  /* 0x0000004013167836 */ /* 0x000fe40000000000 */
[----:B------:R-:W-:-:S07]  /*6df0*/  VIADD R23, R20, 0x40 ;  /* 0x0000004014177836 */ /* 0x000fce0000000000 */
.L_x_169:
[----:B------:R-:W0:Y:S01]  /*6e00*/  S2R R14, SR_CgaCtaId ;  /* 0x00000000000e7919 */ /* 0x000e220000008800 */
[----:B------:R-:W-:Y:S01]  /*6e10*/  MOV R7, 0x400 ;  /* 0x0000040000077802 */ /* 0x000fe20000000f00 */
[----:B------:R-:W1:Y:S03]  /*6e20*/  @!P2 LDC R9, c[0x0][0x500] ;  /* 0x00014000ff09ab82 */ /* 0x000e660000000800 */
[----:B0-----:R-:W-:Y:S02]  /*6e30*/  LEA R15, R14, R7, 0x18 ;  /* 0x000000070e0f7211 */ /* 0x001fe400078ec0ff */
[----:B------:R-:W-:-:S03]  /*6e40*/  SHF.L.U32 R7, R5, 0x1f, RZ ;  /* 0x0000001f05077819 */ /* 0x000fc600000006ff */
[----:B------:R-:W-:-:S04]  /*6e50*/  IMAD R14, R6, 0x8, R15 ;  /* 0x00000008060e7824 */ /* 0x000fc800078e020f */
[----:B------:R-:W0:Y:S02]  /*6e60*/  SYNCS.PHASECHK.TRANS64.TRYWAIT P1, [R14+URZ+0x28], R7 ;  /* 0x000028070e0075a7 */ /* 0x000e24000802017f */
[----:B01----:R-:W-:Y:S05]  /*6e70*/  @!P1 BRA `(.L_x_166) ;  /* 0x0000000c00b09947 */ /* 0x003fea0003800000 */
.L_x_187:
[----:B0-----:R-:W-:Y:S01]  /*6e80*/  PRMT R7, R11, 0x9910, RZ ;  /* 0x000099100b077816 */ /* 0x001fe200000000ff */
[----:B------:R0:W-:Y:S03]  /*6e90*/  @!P2 SYNCS.ARRIVE.TRANS64 RZ, [R14+URZ], R9 ;  /* 0x000000090effa9a7 */ /* 0x0001e6000800003f */
[----:B------:R-:W-:-:S13]  /*6ea0*/  ISETP.NE.AND P1, PT, R7, 0x2, PT ;  /* 0x000000020700780c */ /* 0x000fda0003f25270 */
[----:B0-----:R-:W-:Y:S05]  /*6eb0*/  @P1 BRA `(.L_x_167) ;  /* 0x0000000000041947 */ /* 0x001fea0003800000 */
[----:B------:R-:W-:Y:S01]  /*6ec0*/  BPT.TRAP 0x1 ;  /* 0x000000040000795c */ /* 0x000fe20000300000 */
.L_x_167:
[----:B------:R-:W-:Y:S05]  /*6ed0*/  @P0 BRA `(.L_x_168) ;  /* 0x0000000000040947 */ /* 0x000fea0003800000 */
[----:B------:R-:W-:Y:S01]  /*6ee0*/  BPT.TRAP 0x1 ;  /* 0x000000040000795c */ /* 0x000fe20000300000 */
.L_x_168:
[----:B------:R-:W-:Y:S01]  /*6ef0*/  IMAD R15, R6, 0x4000, R15 ;  /* 0x00004000060f7824 */ /* 0x000fe200078e020f */
[----:B------:R-:W-:Y:S01]  /*6f00*/  R2UR UR10, R19 ;  /* 0x00000000130a72ca */ /* 0x000fe200000e0000 */
[----:B------:R-:W-:Y:S01]  /*6f10*/  UIADD3 UR4, UP0, UR24, 0xf0, URZ ;  /* 0x000000f018047890 */ /* 0x000fe2000ff1e03f */
[----:B------:R-:W-:Y:S01]  /*6f20*/  R2UR UR9, R14 ;  /* 0x000000000e0972ca */ /* 0x000fe200000e0000 */
[----:B------:R-:W-:Y:S01]  /*6f30*/  VIADD R4, R4, 0xffffffff ;  /* 0xffffffff04047836 */ /* 0x000fe20000000000 */
[----:B------:R-:W-:Y:S01]  /*6f40*/  R2UR UR13, R15 ;  /* 0x000000000f0d72ca */ /* 0x000fe200000e0000 */
[----:B------:R-:W-:Y:S01]  /*6f50*/  UIADD3.X UR5, URZ, UR25, URZ, UP0, !UPT ;  /* 0x000000193f057290 */ /* 0x000fe200087fe43f */
[----:B------:R-:W-:Y:S01]  /*6f60*/  R2UR UR11, R21 ;  /* 0x00000000150b72ca */ /* 0x000fe200000e0000 */
[----:B------:R-:W-:Y:S01]  /*6f70*/  UIADD3 UR6, UP1, UR24, 0x1f0, URZ ;  /* 0x000001f018067890 */ /* 0x000fe2000ff3e03f */
[----:B------:R-:W-:Y:S01]  /*6f80*/  R2UR UR12, R8 ;  /* 0x00000000080c72ca */ /* 0x000fe200000e0000 */
[----:B------:R-:W-:Y:S01]  /*6f90*/  UMOV UR14, 0x0 ;  /* 0x00000000000e7882 */ /* 0x000fe20000000000 */
[----:B------:R-:W-:Y:S01]  /*6fa0*/  R2UR UR21, R22 ;  /* 0x00000000161572ca */ /* 0x000fe200000e0000 */
[----:B------:R-:W-:Y:S01]  /*6fb0*/  UIADD3.X UR7, URZ, UR25, URZ, UP1, !UPT ;  /* 0x000000193f077290 */ /* 0x000fe20008ffe43f */
[----:B------:R-:W-:Y:S01]  /*6fc0*/  R2UR UR22, R20 ;  /* 0x00000000141672ca */ /* 0x000fe200000e0000 */
[----:B------:R-:W-:Y:S01]  /*6fd0*/  UMOV UR15, 0x10000000 ;  /* 0x10000000000f7882 */ /* 0x000fe20000000000 */
[----:B------:R-:W-:Y:S01]  /*6fe0*/  R2UR UR23, R23 ;  /* 0x00000000171772ca */ /* 0x000fe200000e0000 */
[----:B------:R-:W-:Y:S01]  /*6ff0*/  VIADD R6, R6, 0x1 ;  /* 0x0000000106067836 */ /* 0x000fe20000000000 */
[----:B------:R-:W-:Y:S01]  /*7000*/  ISETP.GT.AND P3, PT, R4, 0x1, PT ;  /* 0x000000010400780c */ /* 0x000fe20003f64270 */
[----:B------:R-:W-:Y:S01]  /*7010*/  UIADD3 UR8, UR13, 0x100, URZ ;  /* 0x000001000d087890 */ /* 0x000fe2000fffe03f */
[----:B------:R-:W-:Y:S01]  /*7020*/  VIADD R21, R21, 0x40 ;  /* 0x0000004015157836 */ /* 0x000fe20000000000 */
[----:B------:R-:W-:Y:S01]  /*7030*/  UIADD3 UR16, UR13, 0x2100, URZ ;  /* 0x000021000d107890 */ /* 0x000fe2000fffe03f */
[----:B------:R-:W-:Y:S01]  /*7040*/  ISETP.NE.AND P1, PT, R6, 0x5, PT ;  /* 0x000000050600780c */ /* 0x000fe20003f25270 */
[----:B------:R-:W-:-:S02]  /*7050*/  UIADD3 UR17, UR13, 0x14100, URZ ;  /* 0x000141000d117890 */ /* 0x000fc4000fffe03f */
[----:B------:R-:W-:Y:S01]  /*7060*/  UIADD3 UR13, UR13, 0x16100, URZ ;  /* 0x000161000d0d7890 */ /* 0x000fe2000fffe03f */
[----:B------:R-:W-:Y:S02]  /*7070*/  SEL R14, RZ, 0x1, P1 ;  /* 0x00000001ff0e7807 */ /* 0x000fe40000800000 */
[----:B------:R0:W-:Y:S01]  /*7080*/  UTMALDG.3D [UR8], [UR4], desc[UR14] ;  /* 0x00000e08040075b4 */ /* 0x0001e20008011000 */
[----:B------:R-:W-:Y:S02]  /*7090*/  SEL R6, R6, RZ, P1 ;  /* 0x000000ff06067207 */ /* 0x000fe40000800000 */
[----:B------:R-:W-:Y:S01]  /*70a0*/  LOP3.LUT R5, R5, R14, RZ, 0x3c, !PT ;  /* 0x0000000e05057212 */ /* 0x000fe200078e3cff */
[----:B0-----:R-:W-:Y:S01]  /*70b0*/  UMOV UR8, UR16 ;  /* 0x0000001000087c82 */ /* 0x001fe20008000000 */
[----:B------:R-:W-:Y:S02]  /*70c0*/  UMOV UR10, UR21 ;  /* 0x00000015000a7c82 */ /* 0x000fe40008000000 */
[----:B------:R0:W-:Y:S02]  /*70d0*/  UTMALDG.3D [UR8], [UR4], desc[UR14] ;  /* 0x00000e08040075b4 */ /* 0x0001e40008011000 */
[----:B0-----:R-:W-:Y:S01]  /*70e0*/  UMOV UR8, UR17 ;  /* 0x0000001100087c82 */ /* 0x001fe20008000000 */
[----:B------:R-:W-:-:S02]  /*70f0*/  UMOV UR10, UR22 ;  /* 0x00000016000a7c82 */ /* 0x000fc40008000000 */
[----:B------:R0:W-:Y:S02]  /*7100*/  UTMALDG.3D [UR8], [UR6], desc[UR14] ;  /* 0x00000e08060075b4 */ /* 0x0001e40008011000 */
[----:B0-----:R-:W-:Y:S01]  /*7110*/  UMOV UR8, UR13 ;  /* 0x0000000d00087c82 */ /* 0x001fe20008000000 */
[----:B------:R-:W-:Y:S02]  /*7120*/  UMOV UR10, UR23 ;  /* 0x00000017000a7c82 */ /* 0x000fe40008000000 */
[----:B------:R0:W-:Y:S02]  /*7130*/  UTMALDG.3D [UR8], [UR6], desc[UR14] ;  /* 0x00000e08060075b4 */ /* 0x0001e40008011000 */
[----:B0-----:R-:W-:Y:S05]  /*7140*/  @P3 BRA `(.L_x_169) ;  /* 0xfffffffc002c3947 */ /* 0x001fea000383ffff */
.L_x_165:
[----:B------:R-:W-:Y:S05]  /*7150*/  BSYNC B1 ;  /* 0x0000000000017941 */ /* 0x000fea0003800000 */
.L_x_164:
[----:B------:R-:W-:Y:S01]  /*7160*/  LOP3.LUT P3, RZ, R13, 0xff, RZ, 0xc0, !PT ;  /* 0x000000ff0dff7812 */ /* 0x000fe2000786c0ff */
[----:B------:R-:W-:Y:S01]  /*7170*/  IMAD.IADD R12, R3, 0x1, R12 ;  /* 0x00000001030c7824 */ /* 0x000fe200078e020c */
[----:B------:R-:W-:Y:S01]  /*7180*/  IADD3 R16, P4, R16, UR36, RZ ;  /* 0x0000002410107c10 */ /* 0x000fe2000ff9e0ff */
[----:B------:R-:W-:Y:S01]  /*7190*/  ULDC.64 UR4, c[0x0][0x650] ;  /* 0x0001940000047ab9 */ /* 0x000fe20000000a00 */
[----:B------:R-:W-:Y:S01]  /*71a0*/  BSSY B1, `(.L_x_170) ;  /* 0x000006a000017945 */ /* 0x000fe20003800000 */
[----:B------:R-:W-:Y:S01]  /*71b0*/  IMAD.MOV.U32 R19, RZ, RZ, -0x1 ;  /* 0xffffffffff137424 */ /* 0x000fe200078e00ff */
[----:B------:R-:W-:Y:S01]  /*71c0*/  ISETP.GT.U32.AND P1, PT, R12, 0x4, PT ;  /* 0x000000040c00780c */ /* 0x000fe20003f24070 */
[----:B------:R-:W-:Y:S01]  /*71d0*/  IMAD.MOV.U32 R20, RZ, RZ, -0x1 ;  /* 0xffffffffff147424 */ /* 0x000fe200078e00ff */
[----:B------:R-:W-:Y:S01]  /*71e0*/  IADD3.X R17, R17, UR42, RZ, P4, !PT ;  /* 0x0000002a11117c10 */ /* 0x000fe2000a7fe4ff */
[----:B------:R-:W-:Y:S01]  /*71f0*/  IMAD.MOV.U32 R8, RZ, RZ, -0x1 ;  /* 0xffffffffff087424 */ /* 0x000fe200078e00ff */
[----:B------:R-:W-:-:S02]  /*7200*/  ISETP.LT.U32.AND P1, PT, R3, 0x5, P1 ;  /* 0x000000050300780c */ /* 0x000fc40000f21070 */
[----:B------:R-:W-:Y:S01]  /*7210*/  PRMT R13, RZ, 0x7610, R13 ;  /* 0x00007610ff0d7816 */ /* 0x000fe2000000000d */
[----:B------:R-:W0:Y:S01]  /*7220*/  @P3 S2R R5, SR_CgaCtaId ;  /* 0x0000000000053919 */ /* 0x000e220000008800 */
[----:B------:R-:W-:-:S04]  /*7230*/  @P3 MOV R4, 0x400 ;  /* 0x0000040000043802 */ /* 0x000fc80000000f00 */
[----:B0-----:R-:W-:Y:S01]  /*7240*/  @P3 LEA R6, R5, R4, 0x18 ;  /* 0x0000000405063211 */ /* 0x001fe200078ec0ff */
[----:B------:R-:W-:-:S03]  /*7250*/  IMAD.WIDE.U32 R4, R12, -0x33333333, RZ ;  /* 0xcccccccd0c047825 */ /* 0x000fc600078e00ff */
[----:B------:R0:W-:Y:S01]  /*7260*/  @P3 SYNCS.ARRIVE.TRANS64.A1T0 RZ, [R6+URZ+0x68], RZ ;  /* 0x000068ff06ff39a7 */ /* 0x0001e2000810003f */
[----:B------:R-:W-:Y:S02]  /*7270*/  ISETP.GE.U32.AND P3, PT, R3, 0x5, PT ;  /* 0x000000050300780c */ /* 0x000fe40003f66070 */
[----:B------:R-:W-:Y:S02]  /*7280*/  SHF.R.U32.HI R7, RZ, 0x2, R5 ;  /* 0x00000002ff077819 */ /* 0x000fe40000011605 */
[----:B------:R-:W-:Y:S02]  /*7290*/  SEL R5, RZ, 0x1, !P1 ;  /* 0x00000001ff057807 */ /* 0x000fe40004800000 */
[----:B------:R-:W-:Y:S01]  /*72a0*/  ISETP.GE.U32.AND P1, PT, R16, UR4, PT ;  /* 0x0000000410007c0c */ /* 0x000fe2000bf26070 */
[----:B------:R-:W-:Y:S01]  /*72b0*/  IMAD R12, R7, -0x5, R12 ;  /* 0xfffffffb070c7824 */ /* 0x000fe200078e020c */
[----:B------:R-:W-:Y:S02]  /*72c0*/  LOP3.LUT R0, R0, R5, RZ, 0x3c, !PT ;  /* 0x0000000500007212 */ /* 0x000fe400078e3cff */
[----:B------:R-:W-:-:S02]  /*72d0*/  ISETP.GE.U32.AND.EX P1, PT, R17, UR5, PT, P1 ;  /* 0x0000000511007c0c */ /* 0x000fc4000bf26110 */
[----:B------:R-:W-:Y:S02]  /*72e0*/  PRMT R4, RZ, 0x7610, R4 ;  /* 0x00007610ff047816 */ /* 0x000fe40000000004 */
[----:B------:R-:W-:-:S09]  /*72f0*/  @P3 LOP3.LUT R0, R0, 0x1, R7, 0x78, !PT ;  /* 0x0000000100003812 */ /* 0x000fd200078e7807 */
[----:B0-----:R-:W-:Y:S05]  /*7300*/  @P1 BRA `(.L_x_171) ;  /* 0x00000004004c1947 */ /* 0x001fea0003800000 */
[----:B------:R-:W-:Y:S01]  /*7310*/  ULDC.64 UR4, c[0x0][0x628] ;  /* 0x00018a0000047ab9 */ /* 0x000fe20000000a00 */
[----:B------:R-:W0:Y:S01]  /*7320*/  S2R R15, SR_CTAID.X ;  /* 0x00000000000f7919 */ /* 0x000e220000002500 */
[----:B------:R-:W-:Y:S01]  /*7330*/  ISETP.NE.U32.AND P1, PT, RZ, UR4, PT ;  /* 0x00000004ff007c0c */ /* 0x000fe2000bf25070 */
[----:B------:R-:W-:Y:S01]  /*7340*/  ULDC UR7, c[0x0][0x630] ;  /* 0x00018c0000077ab9 */ /* 0x000fe20000000800 */
[----:B------:R-:W-:Y:S01]  /*7350*/  IMAD.MOV.U32 R4, RZ, RZ, R16 ;  /* 0x000000ffff047224 */ /* 0x000fe200078e0010 */
[----:B------:R-:W1:Y:S01]  /*7360*/  S2R R14, SR_CTAID.Y ;  /* 0x00000000000e7919 */ /* 0x000e620000002600 */
[----:B------:R-:W-:Y:S01]  /*7370*/  ISETP.NE.AND.EX P1, PT, RZ, UR5, PT, P1 ;  /* 0x00000005ff007c0c */ /* 0x000fe2000bf25310 */
[----:B------:R-:W-:-:S12]  /*7380*/  IMAD.MOV.U32 R5, RZ, RZ, R17 ;  /* 0x000000ffff057224 */ /* 0x000fd800078e0011 */
[----:B------:R-:W-:Y:S05]  /*7390*/  @!P1 BRA `(.L_x_172) ;  /* 0x0000000000289947 */ /* 0x000fea0003800000 */
[----:B------:R-:W-:Y:S02]  /*73a0*/  ULDC UR6, c[0x0][0x634] ;  /* 0x00018d0000067ab9 */ /* 0x000fe40000000800 */
[----:B------:R-:W-:-:S05]  /*73b0*/  IADD3 R9, P1, R16, UR6, RZ ;  /* 0x0000000610097c10 */ /* 0x000fca000ff3e0ff */
[----:B------:R-:W-:-:S04]  /*73c0*/  IMAD.X R19, RZ, RZ, R17, P1 ;  /* 0x000000ffff137224 */ /* 0x000fc800008e0611 */
[----:B------:R-:W-:-:S04]  /*73d0*/  IMAD.WIDE.U32 R6, R19, UR4, RZ ;  /* 0x0000000413067c25 */ /* 0x000fc8000f8e00ff */
[----:B------:R-:W-:-:S04]  /*73e0*/  IMAD.WIDE.U32 R6, P1, R9, UR5, R6 ;  /* 0x0000000509067c25 */ /* 0x000fc8000f820006 */
[----:B------:R-:W-:-:S04]  /*73f0*/  IMAD.WIDE.U32 R8, R9, UR4, RZ ;  /* 0x0000000409087c25 */ /* 0x000fc8000f8e00ff */
[----:B------:R-:W-:Y:S01]  /*7400*/  IMAD.X R5, RZ, RZ, RZ, P1 ;  /* 0x000000ffff057224 */ /* 0x000fe200008e06ff */
[----:B------:R-:W-:Y:S01]  /*7410*/  IADD3 RZ, P1, R9, R6, RZ ;  /* 0x0000000609ff7210 */ /* 0x000fe20007f3e0ff */
[----:B------:R-:W-:-:S04]  /*7420*/  IMAD.MOV.U32 R4, RZ, RZ, R7 ;  /* 0x000000ffff047224 */ /* 0x000fc800078e0007 */
[----:B------:R-:W-:-:S08]  /*7430*/  IMAD.WIDE.U32.X R4, R19, UR5, R4, P1 ;  /* 0x0000000513047c25 */ /* 0x000fd000088e0404 */
.L_x_172:
[--C-:B------:R-:W-:Y:S01]  /*7440*/  SHF.R.U64 R8, R4, UR7, R5.reuse ;  /* 0x0000000704087c19 */ /* 0x100fe20008001205 */
[----:B------:R-:W-:Y:S01]  /*7450*/  ULDC.64 UR4, c[0x0][0x620] ;  /* 0x0001880000047ab9 */ /* 0x000fe20000000a00 */
[----:B------:R-:W-:Y:S01]  /*7460*/  SHF.R.U32.HI R4, RZ, UR7, R5 ;  /* 0x00000007ff047c19 */ /* 0x000fe20008011605 */
[----:B------:R-:W2:Y:S01]  /*7470*/  LDC R24, c[0x0][0x144] ;  /* 0x00005100ff187b82 */ /* 0x000ea20000000800 */
[----:B------:R-:W-:Y:S01]  /*7480*/  IADD3 R7, P1, RZ, -R8, RZ ;  /* 0x80000008ff077210 */ /* 0x000fe20007f3e0ff */
[----:B------:R-:W-:Y:S01]  /*7490*/  ULDC.64 UR8, c[0x0][0x640] ;  /* 0x0001900000087ab9 */ /* 0x000fe20000000a00 */
[----:B0-----:R-:W-:Y:S01]  /*74a0*/  I2FP.F32.U32 R9, R15 ;  /* 0x0000000f00097245 */ /* 0x001fe20000201000 */
[----:B------:R-:W-:Y:S02]  /*74b0*/  ULDC UR6, c[0x0][0x608] ;  /* 0x0001820000067ab9 */ /* 0x000fe40000000800 */
[----:B------:R-:W-:Y:S01]  /*74c0*/  IMAD.X R4, RZ, RZ, ~R4, P1 ;  /* 0x000000ffff047224 */ /* 0x000fe200008e0e04 */
[----:B------:R-:W-:Y:S01]  /*74d0*/  ISETP.NE.U32.AND P1, PT, RZ, UR8, PT ;  /* 0x00000008ff007c0c */ /* 0x000fe2000bf25070 */
[----:B------:R-:W0:Y:S02]  /*74e0*/  LDC R21, c[0x0][0x148] ;  /* 0x00005200ff157b82 */ /* 0x000e240000000800 */
[----:B------:R-:W-:Y:S01]  /*74f0*/  IMAD R6, R4, UR4, RZ ;  /* 0x0000000404067c24 */ /* 0x000fe2000f8e02ff */
[----:B------:R-:W-:Y:S01]  /*7500*/  ISETP.NE.AND.EX P1, PT, RZ, UR9, PT, P1 ;  /* 0x00000009ff007c0c */ /* 0x000fe2000bf25310 */
[----:B------:R-:W-:Y:S01]  /*7510*/  IMAD.WIDE.U32 R4, R7, UR4, R16 ;  /* 0x0000000407047c25 */ /* 0x000fe2000f8e0010 */
[----:B------:R-:W-:-:S03]  /*7520*/  ULDC UR4, c[0x0][0x150] ;  /* 0x0000540000047ab9 */ /* 0x000fc60000000800 */
[----:B------:R-:W-:Y:S02]  /*7530*/  IMAD R7, R7, UR5, R6 ;  /* 0x0000000507077c24 */ /* 0x000fe4000f8e0206 */
[----:B------:R-:W-:Y:S01]  /*7540*/  FMUL R6, R9, UR4 ;  /* 0x0000000409067c20 */ /* 0x000fe20008400000 */
[----:B------:R-:W-:Y:S01]  /*7550*/  ULDC UR4, c[0x0][0x618] ;  /* 0x0001860000047ab9 */ /* 0x000fe20000000800 */
[----:B------:R-:W-:Y:S01]  /*7560*/  ULDC UR5, c[0x0][0x154] ;  /* 0x0000550000057ab9 */ /* 0x000fe20000000800 */
[----:B------:R-:W-:-:S03]  /*7570*/  IMAD.IADD R5, R5, 0x1, R7 ;  /* 0x0000000105057824 */ /* 0x000fc600078e0207 */
[----:B------:R-:W3:Y:S02]  /*7580*/  F2I.U32.TRUNC.NTZ R6, R6 ;  /* 0x0000000600067305 */ /* 0x000ee4000020f000 */
[----:B------:R-:W-:Y:S02]  /*7590*/  SHF.R.U64 R9, R4, UR4, R5 ;  /* 0x0000000404097c19 */ /* 0x000fe40008001205 */
[----:B-1----:R-:W-:-:S05]  /*75a0*/  I2FP.F32.U32 R4, R14 ;  /* 0x0000000e00047245 */ /* 0x002fca0000201000 */
[----:B------:R-:W-:Y:S01]  /*75b0*/  FMUL R22, R4, UR5 ;  /* 0x0000000504167c20 */ /* 0x000fe20008400000 */
[----:B------:R-:W-:Y:S01]  /*75c0*/  SHF.R.U32.HI R4, RZ, UR4, R5 ;  /* 0x00000004ff047c19 */ /* 0x000fe20008011605 */
[----:B------:R-:W-:-:S03]  /*75d0*/  ULDC UR4, c[0x0][0x658] ;  /* 0x0001960000047ab9 */ /* 0x000fc60000000800 */
[--C-:B------:R-:W-:Y:S01]  /*75e0*/  SHF.R.U64 R20, R9, UR6, R4.reuse ;  /* 0x0000000609147c19 */ /* 0x100fe20008001204 */
[----:B------:R-:W1:Y:S01]  /*75f0*/  F2I.U32.TRUNC.NTZ R22, R22 ;  /* 0x0000001600167305 */ /* 0x000e62000020f000 */
[----:B------:R-:W-:Y:S01]  /*7600*/  SHF.R.U32.HI R5, RZ, UR6, R4 ;  /* 0x00000006ff057c19 */ /* 0x000fe20008011604 */
[----:B---3--:R-:W-:-:S03]  /*7610*/  IMAD.MOV R6, RZ, RZ, -R6 ;  /* 0x000000ffff067224 */ /* 0x008fc600078e0a06 */
[----:B------:R-:W-:Y:S01]  /*7620*/  SHF.R.U64 R19, R20, UR4, R5 ;  /* 0x0000000414137c19 */ /* 0x000fe20008001205 */
[----:B--2---:R-:W-:Y:S01]  /*7630*/  IMAD R15, R24, R6, R15 ;  /* 0x00000006180f7224 */ /* 0x004fe200078e020f */
[----:B------:R-:W-:-:S03]  /*7640*/  SHF.R.U32.HI R23, RZ, UR4, R5 ;  /* 0x00000004ff177c19 */ /* 0x000fc60008011605 */
[----:B------:R-:W-:Y:S02]  /*7650*/  IMAD.MOV.U32 R4, RZ, RZ, R19 ;  /* 0x000000ffff047224 */ /* 0x000fe400078e0013 */
[----:B------:R-:W-:Y:S01]  /*7660*/  IMAD.MOV.U32 R5, RZ, RZ, R23 ;  /* 0x000000ffff057224 */ /* 0x000fe200078e0017 */
[----:B-1----:R-:W-:Y:S06]  /*7670*/  @!P1 BRA `(.L_x_173) ;  /* 0x0000000000289947 */ /* 0x002fec0003800000 */
[----:B------:R-:W-:Y:S02]  /*7680*/  ULDC UR4, c[0x0][0x64c] ;  /* 0x0001930000047ab9 */ /* 0x000fe40000000800 */
[----:B------:R-:W-:-:S05]  /*7690*/  IADD3 R5, P1, R19, UR4, RZ ;  /* 0x0000000413057c10 */ /* 0x000fca000ff3e0ff */
[----:B------:R-:W-:-:S04]  /*76a0*/  IMAD.X R23, RZ, RZ, R23, P1 ;  /* 0x000000ffff177224 */ /* 0x000fc800008e0617 */
[----:B------:R-:W-:-:S04]  /*76b0*/  IMAD.WIDE.U32 R6, R23, UR8, RZ ;  /* 0x0000000817067c25 */ /* 0x000fc8000f8e00ff */
[----:B------:R-:W-:-:S04]  /*76c0*/  IMAD.WIDE.U32 R6, P1, R5, UR9, R6 ;  /* 0x0000000905067c25 */ /* 0x000fc8000f820006 */
[----:B------:R-:W-:-:S04]  /*76d0*/  IMAD.WIDE.U32 R4, R5, UR8, RZ ;  /* 0x0000000805047c25 */ /* 0x000fc8000f8e00ff */
[----:B------:R-:W-:Y:S01]  /*76e0*/  IMAD.MOV.U32 R4, RZ, RZ, R7 ;  /* 0x000000ffff047224 */ /* 0x000fe200078e0007 */
[----:B------:R-:W-:Y:S01]  /*76f0*/  IADD3 RZ, P3, R5, R6, RZ ;  /* 0x0000000605ff7210 */ /* 0x000fe20007f7e0ff */
[----:B------:R-:W-:-:S04]  /*7700*/  IMAD.X R5, RZ, RZ, RZ, P1 ;  /* 0x000000ffff057224 */ /* 0x000fc800008e06ff */
[----:B------:R-:W-:-:S08]  /*7710*/  IMAD.WIDE.U32.X R4, R23, UR9, R4, P3 ;  /* 0x0000000917047c25 */ /* 0x000fd000098e0404 */
.L_x_173:
[----:B------:R-:W-:Y:S01]  /*7720*/  ISETP.NE.AND P1, PT, R2, 0x1, PT ;  /* 0x000000010200780c */ /* 0x000fe20003f25270 */
[----:B------:R-:W-:Y:S01]  /*7730*/  ULDC UR4, c[0x0][0x648] ;  /* 0x0001920000047ab9 */ /* 0x000fe20000000800 */
[----:B------:R-:W-:Y:S01]  /*7740*/  LOP3.LUT R20, R20, UR19, RZ, 0xc0, !PT ;  /* 0x0000001314147c12 */ /* 0x000fe2000f8ec0ff */
[----:B------:R-:W-:Y:S01]  /*7750*/  IMAD.MOV R22, RZ, RZ, -R22 ;  /* 0x000000ffff167224 */ /* 0x000fe200078e0a16 */
[----:B------:R-:W-:Y:S01]  /*7760*/  SHF.R.U64 R5, R4, UR4, R5 ;  /* 0x0000000404057c19 */ /* 0x000fe20008001205 */
[----:B------:R-:W-:Y:S01]  /*7770*/  ULDC UR4, c[0x0][0x638] ;  /* 0x00018e0000047ab9 */ /* 0x000fe20000000800 */
[----:B------:R-:W-:Y:S01]  /*7780*/  LOP3.LUT R6, R9, UR18, RZ, 0xc0, !PT ;  /* 0x0000001209067c12 */ /* 0x000fe2000f8ec0ff */
[----:B------:R-:W-:Y:S02]  /*7790*/  ULDC UR5, c[0x0][0x610] ;  /* 0x0001840000057ab9 */ /* 0x000fe40000000800 */
[----:B------:R-:W-:Y:S02]  /*77a0*/  IMAD.MOV R4, RZ, RZ, -R5 ;  /* 0x000000ffff047224 */ /* 0x000fe400078e0a05 */
[----:B------:R-:W-:-:S02]  /*77b0*/  IMAD R20, R5, UR20, R20 ;  /* 0x0000001405147c24 */ /* 0x000fc4000f8e0214 */
[----:B0-----:R-:W-:Y:S02]  /*77c0*/  @P1 IMAD R15, R21, R22, R14 ;  /* 0x00000016150f1224 */ /* 0x001fe400078e020e */
[----:B------:R-:W-:Y:S01]  /*77d0*/  IMAD R19, R4, UR4, R19 ;  /* 0x0000000404137c24 */ /* 0x000fe2000f8e0213 */
[----:B------:R-:W-:Y:S01]  /*77e0*/  ULDC UR4, c[0x0][0x600] ;  /* 0x0001800000047ab9 */ /* 0x000fe20000000800 */
[----:B------:R-:W-:Y:S02]  /*77f0*/  IMAD R15, R20, UR5, R15 ;  /* 0x00000005140f7c24 */ /* 0x000fe4000f8e020f */
[----:B------:R-:W-:Y:S02]  /*7800*/  IMAD R6, R19, UR4, R6 ;  /* 0x0000000413067c24 */ /* 0x000fe4000f8e0206 */
[----:B------:R-:W-:-:S03]  /*7810*/  IMAD.MOV.U32 R4, RZ, RZ, 0x1 ;  /* 0x00000001ff047424 */ /* 0x000fc600078e00ff */
[----:B------:R-:W-:Y:S02]  /*7820*/  SEL R20, R6, R15, !P1 ;  /* 0x0000000f06147207 */ /* 0x000fe40004800000 */
[----:B------:R-:W-:-:S07]  /*7830*/  SEL R19, R15, R6, !P1 ;  /* 0x000000060f137207 */ /* 0x000fce0004800000 */
.L_x_171:
[----:B------:R-:W-:Y:S05]  /*7840*/  BSYNC B1 ;  /* 0x0000000000017941 */ /* 0x000fea0003800000 */
.L_x_170:
[----:B------:R-:W-:-:S13]  /*7850*/  LOP3.LUT P1, RZ, R4, 0xff, RZ, 0xc0, !PT ;  /* 0x000000ff04ff7812 */ /* 0x000fda000782c0ff */
[----:B------:R-:W-:Y:S05]  /*7860*/  @P1 BRA `(.L_x_174) ;  /* 0xfffffff400241947 */ /* 0x000fea000383ffff */
[----:B------:R-:W-:Y:S05]  /*7870*/  BSYNC B0 ;  /* 0x0000000000007941 */ /* 0x000fea0003800000 */
.L_x_162:
[----:B------:R-:W-:-:S03]  /*7880*/  UMOV UR4, 0xffffffff ;  /* 0xffffffff00047882 */ /* 0x000fc60000000000 */
[----:B------:R-:W-:Y:S05]  /*7890*/  BRA.DIV UR4, `(.L_x_175) ;  /* 0x00000006043c7947 */ /* 0x000fea000b800000 */
[----:B------:R-:W-:-:S13]  /*78a0*/  ELECT P6, URZ, PT ;  /* 0x00000000003f782f */ /* 0x000fda00038c0000 */
.L_x_190:
[----:B------:R-:W-:Y:S04]  /*78b0*/  BSSY B0, `(.L_x_176) ;  /* 0x0000034000007945 */ /* 0x000fe80003800000 */
[----:B------:R-:W-:Y:S05]  /*78c0*/  @!P6 BRA `(.L_x_177) ;  /* 0x0000000000c8e947 */ /* 0x000fea0003800000 */
[----:B------:R-:W-:-:S04]  /*78d0*/  LOP3.LUT R18, R18, 0x2, RZ, 0xfc, !PT ;  /* 0x0000000212127812 */ /* 0x000fc800078efcff */
[----:B------:R-:W-:-:S13]  /*78e0*/  ISETP.NE.AND P0, PT, R18, 0x3, PT ;  /* 0x000000031200780c */ /* 0x000fda0003f05270 */
[----:B------:R-:W-:Y:S05]  /*78f0*/  @!P0 BRA `(.L_x_178) ;  /* 0x0000000000048947 */ /* 0x000fea0003800000 */
[----:B------:R-:W-:Y:S01]  /*7900*/  BPT.TRAP 0x1 ;  /* 0x000000040000795c */ /* 0x000fe20000300000 */
.L_x_178:
[----:B------:R-:W0:Y:S01]  /*7910*/  S2R R3, SR_CgaCtaId ;  /* 0x0000000000037919 */ /* 0x000e220000008800 */
[----:B------:R-:W-:-:S04]  /*7920*/  MOV R2, 0x400 ;  /* 0x0000040000027802 */ /* 0x000fc80000000f00 */
[----:B0-----:R-:W-:Y:S02]  /*7930*/  LEA R3, R3, R2, 0x18 ;  /* 0x0000000203037211 */ /* 0x001fe400078ec0ff */
[----:B------:R-:W-:-:S03]  /*7940*/  SHF.L.U32 R2, R0, 0x1f, RZ ;  /* 0x0000001f00027819 */ /* 0x000fc600000006ff */
[----:B------:R-:W-:-:S04]  /*7950*/  VIADD R3, R3, 0x28 ;  /* 0x0000002803037836 */ /* 0x000fc80000000000 */
[C---:B------:R-:W-:Y:S02]  /*7960*/  IMAD R7, R12.reuse, 0x8, R3 ;  /* 0x000000080c077824 */ /* 0x040fe400078e0203 */
[----:B------:R-:W-:Y:S02]  /*7970*/  VIADD R12, R12, 0x1 ;  /* 0x000000010c0c7836 */ /* 0x000fe40000000000 */
[----:B------:R-:W0:Y:S03]  /*7980*/  SYNCS.PHASECHK.TRANS64.TRYWAIT P0, [R7+URZ], R2 ;  /* 0x00000002070075a7 */ /* 0x000e26000800017f */
[----:B------:R-:W-:-:S04]  /*7990*/  ISETP.NE.AND P1, PT, R12, 0x5, PT ;  /* 0x000000050c00780c */ /* 0x000fc80003f25270 */
[----:B------:R-:W-:Y:S02]  /*79a0*/  SEL R5, RZ, 0x1, P1 ;  /* 0x00000001ff057807 */ /* 0x000fe40000800000 */
[----:B------:R-:W-:Y:S02]  /*79b0*/  SEL R12, R12, RZ, P1 ;  /* 0x000000ff0c0c7207 */ /* 0x000fe40000800000 */
[----:B------:R-:W-:-:S03]  /*79c0*/  LOP3.LUT R5, R0, R5, RZ, 0x3c, !PT ;  /* 0x0000000500057212 */ /* 0x000fc600078e3cff */
[----:B------:R-:W-:Y:S01]  /*79d0*/  IMAD R9, R12, 0x8, R3 ;  /* 0x000000080c097824 */ /* 0x000fe200078e0203 */
[----:B------:R-:W-:Y:S01]  /*79e0*/  SHF.L.U32 R4, R5, 0x1f, RZ ;  /* 0x0000001f05047819 */ /* 0x000fe200000006ff */
[----:B0-----:R-:W-:Y:S06]  /*79f0*/  @!P0 BRA `(.L_x_179) ;  /* 0x0000000400048947 */ /* 0x001fec0003800000 */
.L_x_191:
[----:B------:R-:W1:Y:S01]  /*7a00*/  SYNCS.PHASECHK.TRANS64.TRYWAIT P0, [R9+URZ], R4 ;  /* 0x00000004090075a7 */ /* 0x000e62000800017f */
[----:B------:R-:W-:-:S05]  /*7a10*/  VIADD R0, R12, 0x1 ;  /* 0x000000010c007836 */ /* 0x000fca0000000000 */
[----:B------:R-:W-:-:S04]  /*7a20*/  ISETP.NE.AND P1, PT, R0, 0x5, PT ;  /* 0x000000050000780c */ /* 0x000fc80003f25270 */
[----:B0-----:R-:W-:Y:S02]  /*7a30*/  SEL R2, RZ, 0x1, P1 ;  /* 0x00000001ff027807 */ /* 0x001fe40000800000 */
[----:B------:R-:W-:Y:S02]  /*7a40*/  SEL R0, R0, RZ, P1 ;  /* 0x000000ff00007207 */ /* 0x000fe40000800000 */
[----:B------:R-:W-:-:S03]  /*7a50*/  LOP3.LUT R7, R5, R2, RZ, 0x3c, !PT ;  /* 0x0000000205077212 */ /* 0x000fc600078e3cff */
[----:B------:R-:W-:Y:S01]  /*7a60*/  IMAD R6, R0, 0x8, R3 ;  /* 0x0000000800067824 */ /* 0x000fe200078e0203 */
[----:B------:R-:W-:Y:S01]  /*7a70*/  SHF.L.U32 R5, R7, 0x1f, RZ ;  /* 0x0000001f07057819 */ /* 0x000fe200000006ff */
[----:B-1----:R-:W-:Y:S06]  /*7a80*/  @!P0 BRA `(.L_x_180) ;  /* 0x0000000000f48947 */ /* 0x002fec0003800000 */
.L_x_192:
[----:B------:R-:W1:Y:S01]  /*7a90*/  SYNCS.PHASECHK.TRANS64.TRYWAIT P0, [R6+URZ], R5 ;  /* 0x00000005060075a7 */ /* 0x000e62000800017f */
[----:B------:R-:W-:-:S05]  /*7aa0*/  VIADD R0, R0, 0x1 ;  /* 0x0000000100007836 */ /* 0x000fca0000000000 */
[----:B------:R-:W-:-:S04]  /*7ab0*/  ISETP.NE.AND P1, PT, R0, 0x5, PT ;  /* 0x000000050000780c */ /* 0x000fc80003f25270 */
[----:B------:R-:W-:Y:S02]  /*7ac0*/  SEL R2, RZ, 0x1, P1 ;  /* 0x00000001ff027807 */ /* 0x000fe40000800000 */
[----:B------:R-:W-:Y:S02]  /*7ad0*/  SEL R0, R0, RZ, P1 ;  /* 0x000000ff00007207 */ /* 0x000fe40000800000 */
[----:B------:R-:W-:-:S03]  /*7ae0*/  LOP3.LUT R7, R7, R2, RZ, 0x3c, !PT ;  /* 0x0000000207077212 */ /* 0x000fc600078e3cff */
[----:B0-----:R-:W-:Y:S01]  /*7af0*/  IMAD R9, R0, 0x8, R3 ;  /* 0x0000000800097824 */ /* 0x001fe200078e0203 */
[----:B------:R-:W-:Y:S01]  /*7b00*/  SHF.L.U32 R4, R7, 0x1f, RZ ;  /* 0x0000001f07047819 */ /* 0x000fe200000006ff */
[----:B-1----:R-:W-:Y:S06]  /*7b10*/  @!P0 BRA `(.L_x_181) ;  /* 0x0000000000e48947 */ /* 0x002fec0003800000 */
.L_x_193:
[----:B------:R-:W1:Y:S01]  /*7b20*/  SYNCS.PHASECHK.TRANS64.TRYWAIT P0, [R9+URZ], R4 ;  /* 0x00000004090075a7 */ /* 0x000e62000800017f */
[----:B------:R-:W-:-:S05]  /*7b30*/  VIADD R0, R0, 0x1 ;  /* 0x0000000100007836 */ /* 0x000fca0000000000 */
[----:B------:R-:W-:-:S04]  /*7b40*/  ISETP.NE.AND P1, PT, R0, 0x5, PT ;  /* 0x000000050000780c */ /* 0x000fc80003f25270 */
[----:B------:R-:W-:Y:S02]  /*7b50*/  SEL R2, RZ, 0x1, P1 ;  /* 0x00000001ff027807 */ /* 0x000fe40000800000 */
[----:B------:R-:W-:Y:S02]  /*7b60*/  SEL R0, R0, RZ, P1 ;  /* 0x000000ff00007207 */ /* 0x000fe40000800000 */
[----:B------:R-:W-:Y:S01]  /*7b70*/  LOP3.LUT R2, R7, R2, RZ, 0x3c, !PT ;  /* 0x0000000207027212 */ /* 0x000fe200078e3cff */
[----:B-1----:R-:W-:Y:S06]  /*7b80*/  @!P0 BRA `(.L_x_182) ;  /* 0x0000000000dc8947 */ /* 0x002fec0003800000 */
.L_x_194:
[----:B------:R-:W-:Y:S01]  /*7b90*/  IMAD R3, R0, 0x8, R3 ;  /* 0x0000000800037824 */ /* 0x000fe200078e0203 */
[----:B------:R-:W-:-:S07]  /*7ba0*/  SHF.L.U32 R0, R2, 0x1f, RZ ;  /* 0x0000001f02007819 */ /* 0x000fce00000006ff */
.L_x_183:
[----:B--2---:R2:W3:Y:S02]  /*7bb0*/  SYNCS.PHASECHK.TRANS64.TRYWAIT P0, [R3+URZ], R0 ;  /* 0x00000000030075a7 */ /* 0x0044e4000800017f */
[----:B---3--:R-:W-:Y:S05]  /*7bc0*/  @!P0 NANOSLEEP.SYNCS 0x989680 ;  /* 0x009896800000895d */ /* 0x008fea0003900000 */
[----:B------:R-:W3:Y:S02]  /*7bd0*/  @!P0 SYNCS.PHASECHK.TRANS64 P0, [R3+URZ], R0 ;  /* 0x00000000030085a7 */ /* 0x000ee4000800007f */
[----:B---3--:R-:W-:Y:S05]  /*7be0*/  @!P0 BRA `(.L_x_183) ;  /* 0xfffffffc00f08947 */ /* 0x008fea000383ffff */
.L_x_177:
[----:B------:R-:W-:Y:S05]  /*7bf0*/  BSYNC B0 ;  /* 0x0000000000007941 */ /* 0x000fea0003800000 */
.L_x_176:
[----:B------:R-:W-:Y:S05]  /*7c00*/  EXIT ;  /* 0x000000000000794d */ /* 0x000fea0003800000 */
.L_x_17:
[----:B-1----:R1:W2:Y:S02]  /*7c10*/  SYNCS.PHASECHK.TRANS64.TRYWAIT P1, [R3+URZ], R0 ;  /* 0x00000000030075a7 */ /* 0x0022a4000802017f */
[----:B--2---:R-:W-:Y:S05]  /*7c20*/  @!P1 NANOSLEEP.SYNCS 0x989680 ;  /* 0x009896800000995d */ /* 0x004fea0003900000 */
[----:B------:R-:W2:Y:S02]  /*7c30*/  @!P1 SYNCS.PHASECHK.TRANS64 P1, [R3+URZ], R0 ;  /* 0x00000000030095a7 */ /* 0x000ea4000802007f */
[----:B--2---:R-:W-:Y:S05]  /*7c40*/  @!P1 BRA `(.L_x_17) ;  /* 0xfffffffc00f09947 */ /* 0x004fea000383ffff */
[----:B------:R-:W-:Y:S05]  /*7c50*/  BRA `(.L_x_16) ;  /* 0xffffff9800187947 */ /* 0x000fea000383ffff */
.L_x_22:
[----:B-1----:R-:W-:-:S04]  /*7c60*/  IMAD.U32 R4, RZ, RZ, UR7 ;  /* 0x00000007ff047e24 */ /* 0x002fc8000f8e00ff */
[----:B------:R1:W2:Y:S03]  /*7c70*/  SYNCS.PHASECHK.TRANS64.TRYWAIT P1, [R4+URZ], R3 ;  /* 0x00000003040075a7 */ /* 0x0002a6000802017f */
[----:B--2---:R-:W-:Y:S05]  /*7c80*/  @!P1 NANOSLEEP.SYNCS 0x989680 ;  /* 0x009896800000995d */ /* 0x004fea0003900000 */
[----:B------:R-:W2:Y:S02]  /*7c90*/  @!P1 SYNCS.PHASECHK.TRANS64 P1, [R4+URZ], R3 ;  /* 0x00000003040095a7 */ /* 0x000ea4000802007f */
[----:B--2---:R-:W-:Y:S05]  /*7ca0*/  @!P1 BRA `(.L_x_22) ;  /* 0xfffffffc00ec9947 */ /* 0x004fea000383ffff */
[----:B------:R-:W-:Y:S05]  /*7cb0*/  BRA `(.L_x_21) ;  /* 0xffffff9800e47947 */ /* 0x000fea000383ffff */
.L_x_163:
[----:B------:R-:W-:Y:S01]  /*7cc0*/  BSSY B1, `(.L_x_184) ;  /* 0x0000006000017945 */ /* 0x000fe20003800000 */
[----:B------:R-:W-:-:S07]  /*7cd0*/  IMAD.MOV.U32 R15, RZ, RZ, -0x1 ;  /* 0xffffffffff0f7424 */ /* 0x000fce00078e00ff */
[----:B------:R-:W-:Y:S05]  /*7ce0*/  WARPSYNC.COLLECTIVE R15, `(.L_x_185) ;  /* 0x000000000f0c7348 */ /* 0x000fea0003c00000 */
[----:B------:R-:W-:Y:S02]  /*7cf0*/  ELECT P6, UR62, PT ;  /* 0x00000000003e782f */ /* 0x000fe400038c0000 */
[----:B------:R-:W-:Y:S01]  /*7d00*/  MOV R14, UR62 ;  /* 0x0000003e000e7c02 */ /* 0x000fe20008000f00 */
[----:B------:R-:W-:Y:S10]  /*7d10*/  ENDCOLLECTIVE ;  /* 0x000000000000791b */ /* 0x000ff40003800000 */
.L_x_185:
[----:B------:R-:W-:Y:S05]  /*7d20*/  BSYNC B1 ;  /* 0x0000000000017941 */ /* 0x000fea0003800000 */
.L_x_184:
[----:B------:R-:W-:Y:S05]  /*7d30*/  BRA `(.L_x_186) ;  /* 0xffffffec00fc7947 */ /* 0x000fea000383ffff */
.L_x_166:
[----:B0-----:R0:W1:Y:S02]  /*7d40*/  SYNCS.PHASECHK.TRANS64.TRYWAIT P1, [R14+URZ+0x28], R7 ;  /* 0x000028070e0075a7 */ /* 0x001064000802017f */
[----:B-1----:R-:W-:Y:S05]  /*7d50*/  @!P1 NANOSLEEP.SYNCS 0x989680 ;  /* 0x009896800000995d */ /* 0x002fea0003900000 */
[----:B------:R-:W1:Y:S02]  /*7d60*/  @!P1 SYNCS.PHASECHK.TRANS64 P1, [R14+URZ+0x28], R7 ;  /* 0x000028070e0095a7 */ /* 0x000e64000802007f */
[----:B-1----:R-:W-:Y:S05]  /*7d70*/  @!P1 BRA `(.L_x_166) ;  /* 0xfffffffc00f09947 */ /* 0x002fea000383ffff */
[----:B------:R-:W-:Y:S05]  /*7d80*/  BRA `(.L_x_187) ;  /* 0xfffffff0003c7947 */ /* 0x000fea000383ffff */
.L_x_175:
[----:B------:R-:W-:Y:S01]  /*7d90*/  BSSY B0, `(.L_x_188) ;  /* 0x0000006000007945 */ /* 0x000fe20003800000 */
[----:B------:R-:W-:-:S07]  /*7da0*/  IMAD.MOV.U32 R15, RZ, RZ, -0x1 ;  /* 0xffffffffff0f7424 */ /* 0x000fce00078e00ff */
[----:B------:R-:W-:Y:S05]  /*7db0*/  WARPSYNC.COLLECTIVE R15, `(.L_x_189) ;  /* 0x000000000f0c7348 */ /* 0x000fea0003c00000 */
[----:B------:R-:W-:Y:S02]  /*7dc0*/  ELECT P6, UR62, PT ;  /* 0x00000000003e782f */ /* 0x000fe400038c0000 */
[----:B------:R-:W-:Y:S01]  /*7dd0*/  MOV R14, UR62 ;  /* 0x0000003e000e7c02 */ /* 0x000fe20008000f00 */
[----:B------:R-:W-:Y:S10]  /*7de0*/  ENDCOLLECTIVE ;  /* 0x000000000000791b */ /* 0x000ff40003800000 */
.L_x_189:
[----:B------:R-:W-:Y:S05]  /*7df0*/  BSYNC B0 ;  /* 0x0000000000007941 */ /* 0x000fea0003800000 */
.L_x_188:
[----:B------:R-:W-:Y:S05]  /*7e00*/  BRA `(.L_x_190) ;  /* 0xfffffff800a87947 */ /* 0x000fea000383ffff */
.L_x_179:
[----:B0-----:R0:W1:Y:S02]  /*7e10*/  SYNCS.PHASECHK.TRANS64.TRYWAIT P0, [R7+URZ], R2 ;  /* 0x00000002070075a7 */ /* 0x001064000800017f */
[----:B-1----:R-:W-:Y:S05]  /*7e20*/  @!P0 NANOSLEEP.SYNCS 0x989680 ;  /* 0x009896800000895d */ /* 0x002fea0003900000 */
[----:B------:R-:W1:Y:S02]  /*7e30*/  @!P0 SYNCS.PHASECHK.TRANS64 P0, [R7+URZ], R2 ;  /* 0x00000002070085a7 */ /* 0x000e64000800007f */
[----:B-1----:R-:W-:Y:S05]  /*7e40*/  @!P0 BRA `(.L_x_179) ;  /* 0xfffffffc00f08947 */ /* 0x002fea000383ffff */
[----:B------:R-:W-:Y:S05]  /*7e50*/  BRA `(.L_x_191) ;  /* 0xfffffff800e87947 */ /* 0x000fea000383ffff */
.L_x_180:
[----:B0-----:R0:W1:Y:S02]  /*7e60*/  SYNCS.PHASECHK.TRANS64.TRYWAIT P0, [R9+URZ], R4 ;  /* 0x00000004090075a7 */ /* 0x001064000800017f */
[----:B-1----:R-:W-:Y:S05]  /*7e70*/  @!P0 NANOSLEEP.SYNCS 0x989680 ;  /* 0x009896800000895d */ /* 0x002fea0003900000 */
[----:B------:R-:W1:Y:S02]  /*7e80*/  @!P0 SYNCS.PHASECHK.TRANS64 P0, [R9+URZ], R4 ;  /* 0x00000004090085a7 */ /* 0x000e64000800007f */
[----:B-1----:R-:W-:Y:S05]  /*7e90*/  @!P0 BRA `(.L_x_180) ;  /* 0xfffffffc00f08947 */ /* 0x002fea000383ffff */
[----:B------:R-:W-:Y:S05]  /*7ea0*/  BRA `(.L_x_192) ;  /* 0xfffffff800f87947 */ /* 0x000fea000383ffff */
.L_x_181:
[----:B0-----:R0:W1:Y:S02]  /*7eb0*/  SYNCS.PHASECHK.TRANS64.TRYWAIT P0, [R6+URZ], R5 ;  /* 0x00000005060075a7 */ /* 0x001064000800017f */
[----:B-1----:R-:W-:Y:S05]  /*7ec0*/  @!P0 NANOSLEEP.SYNCS 0x989680 ;  /* 0x009896800000895d */ /* 0x002fea0003900000 */
[----:B------:R-:W1:Y:S02]  /*7ed0*/  @!P0 SYNCS.PHASECHK.TRANS64 P0, [R6+URZ], R5 ;  /* 0x00000005060085a7 */ /* 0x000e64000800007f */
[----:B-1----:R-:W-:Y:S05]  /*7ee0*/  @!P0 BRA `(.L_x_181) ;  /* 0xfffffffc00f08947 */ /* 0x002fea000383ffff */
[----:B------:R-:W-:Y:S05]  /*7ef0*/  BRA `(.L_x_193) ;  /* 0xfffffffc00087947 */ /* 0x000fea000383ffff */
.L_x_182:
[----:B-1----:R1:W2:Y:S02]  /*7f00*/  SYNCS.PHASECHK.TRANS64.TRYWAIT P0, [R9+URZ], R4 ;  /* 0x00000004090075a7 */ /* 0x0022a4000800017f */
[----:B--2---:R-:W-:Y:S05]  /*7f10*/  @!P0 NANOSLEEP.SYNCS 0x989680 ;  /* 0x009896800000895d */ /* 0x004fea0003900000 */
[----:B------:R-:W2:Y:S02]  /*7f20*/  @!P0 SYNCS.PHASECHK.TRANS64 P0, [R9+URZ], R4 ;  /* 0x00000004090085a7 */ /* 0x000ea4000800007f */
[----:B--2---:R-:W-:Y:S05]  /*7f30*/  @!P0 BRA `(.L_x_182) ;  /* 0xfffffffc00f08947 */ /* 0x004fea000383ffff */
[----:B------:R-:W-:Y:S05]  /*7f40*/  BRA `(.L_x_194) ;  /* 0xfffffffc00107947 */ /* 0x000fea000383ffff */
.L_x_195:
[----:B------:R-:W-:-:S00]  /*7f50*/  BRA `(.L_x_195) ;  /* 0xfffffffc00fc7947 */ /* 0x000fc0000383ffff */
[----:B------:R-:W-:-:S00]  /*7f60*/  NOP ;  /* 0x0000000000007918 */ /* 0x000fc00000000000 */
        /* <DEDUP_REMOVED lines=9> */
.L_x_196:


//--------------------- .nv.global.init           --------------------------
	.section	.nv.global.init,"aw",@progbits
.nv.global.init:
	.type		$str$22,@object
	.size		$str$22,($str$23 - $str$22)
$str$22:
        /*0000*/ 	.byte	0x6b, 0x5f, 0x74, 0x69, 0x6c, 0x65, 0x5f, 0x63, 0x6f, 0x75, 0x6e, 0x74, 0x20, 0x3e, 0x3d, 0x20
        /*0010*/ 	.byte	0x31, 0x00
	.type		$str$23,@object
	.size		$str$23,(__unnamed_1 - $str$23)
$str$23:
        /*0012*/ 	.byte	0x2f, 0x74, 0x6d, 0x70, 0x2f, 0x63, 0x75, 0x74, 0x6c, 0x61, 0x73, 0x73, 0x5f, 0x73, 0x77, 0x65
        /*0022*/ 	.byte	0x65, 0x70, 0x5f, 0x73, 0x72, 0x63, 0x2f, 0x69, 0x6e, 0x63, 0x6c, 0x75, 0x64, 0x65, 0x2f, 0x63
        /*0032*/ 	.byte	0x75, 0x74, 0x6c, 0x61, 0x73, 0x73, 0x2f, 0x67, 0x65, 0x6d, 0x6d, 0x2f, 0x63, 0x6f, 0x6c, 0x6c
        /*0042*/ 	.byte	0x65, 0x63, 0x74, 0x69, 0x76, 0x65, 0x2f, 0x73, 0x6d, 0x39, 0x30, 0x5f, 0x6d, 0x6d, 0x61, 0x5f
        /*0052*/ 	.byte	0x74, 0x6d, 0x61, 0x5f, 0x67, 0x6d, 0x6d, 0x61, 0x5f, 0x73, 0x73, 0x5f, 0x77, 0x61, 0x72, 0x70
        /*0062*/ 	.byte	0x73, 0x70, 0x65, 0x63, 0x69, 0x61, 0x6c, 0x69, 0x7a, 0x65, 0x64, 0x2e, 0x68, 0x70, 0x70, 0x00
	.type		__unnamed_1,@object
	.size		__unnamed_1,(.L_0 - __unnamed_1)
__unnamed_1:
        /*0072*/ 	.byte	0x76, 0x6f, 0x69, 0x64, 0x20, 0x63, 0x75, 0x74, 0x6c, 0x61, 0x73, 0x73, 0x3a, 0x3a, 0x67, 0x65
        /* <DEDUP_REMOVED lines=179> */
        /*0bb2*/ 	.byte	0x65, 0x3a, 0x3a, 0x69, 0x64, 0x65, 0x6e, 0x74, 0x69, 0x74, 0x79, 0x5d, 0x00
.L_0:


//--------------------- .nv.shared._ZN7cutlass13device_kernelINS_4gemm6kernel13GemmUniversalIN4cute5tupleIJiiiiEEENS1_10collective13CollectiveMmaINS1_34MainloopSm90TmaGmmaWarpSpecializedILi5ENS5_IJNS4_1CILi1EEESB_SB_EEENS1_35KernelTmaWarpSpecializedCooperativeEEENS5_IJNSA_ILi128EEESF_NSA_ILi64EEEEEENS_6half_tENS5_IJSB_llEEESI_SJ_NS4_8TiledMMAINS4_8MMA_AtomIJNS4_4SM904GMMA26MMA_64x128x16_F32F16F16_SSILNSN_5MajorE1ELSP_1ELNSN_7ScaleInE1ELSQ_1EEEEEENS4_6LayoutINS5_IJNSA_ILi2EEESB_SB_EEENS5_IJSB_NSA_ILi0EEESW_EEEEENS5_IJNS4_10UnderscoreESZ_SZ_EEEEENS4_13SM90_TMA_LOADENS4_14ComposedLayoutINS4_7SwizzleILi3ELi4ELi3EEENS4_18smem_ptr_flag_bitsILi16EEENST_INS5_IJSG_NSA_ILi8EEEEEENS5_IJSB_SG_EEEEEEEvNS4_8identityES12_S1C_vS1D_EENS_8epilogue10collective6detail29Sm90TmaWarpSpecializedAdapterINS1G_15DefaultEpilogueISI_NS5_IJlSB_lEEES1K_NS1F_6thread17LinearCombinationISI_Li1EffLNS1L_9ScaleType4KindE0ELNS_15FloatRoundStyleE2ESI_EENS1_15EpilogueDefaultEEEEEvvEEEEvNT_6ParamsE --------------------------
	.section	.nv.shared._ZN7cutlass13device_kernelINS_4gemm6kernel13GemmUniversalIN4cute5tupleIJiiiiEEENS1_10collective13CollectiveMmaINS1_34MainloopSm90TmaGmmaWarpSpecializedILi5ENS5_IJNS4_1CILi1EEESB_SB_EEENS1_35KernelTmaWarpSpecializedCooperativeEEENS5_IJNSA_ILi128EEESF_NSA_ILi64EEEEEENS_6half_tENS5_IJSB_llEEESI_SJ_NS4_8TiledMMAINS4_8MMA_AtomIJNS4_4SM904GMMA26MMA_64x128x16_F32F16F16_SSILNSN_5MajorE1ELSP_1ELNSN_7ScaleInE1ELSQ_1EEEEEENS4_6LayoutINS5_IJNSA_ILi2EEESB_SB_EEENS5_IJSB_NSA_ILi0EEESW_EEEEENS5_IJNS4_10UnderscoreESZ_SZ_EEEEENS4_13SM90_TMA_LOADENS4_14ComposedLayoutINS4_7SwizzleILi3ELi4ELi3EEENS4_18smem_ptr_flag_bitsILi16EEENST_INS5_IJSG_NSA_ILi8EEEEEENS5_IJSB_SG_EEEEEEEvNS4_8identityES12_S1C_vS1D_EENS_8epilogue10collective6detail29Sm90TmaWarpSpecializedAdapterINS1G_15DefaultEpilogueISI_NS5_IJlSB_lEEES1K_NS1F_6thread17LinearCombinationISI_Li1EffLNS1L_9ScaleType4KindE0ELNS_15FloatRoundStyleE2ESI_EENS1_15EpilogueDefaultEEEEEvvEEEEvNT_6ParamsE,"aw",@nobits
	.sectionflags	@""
	.align	16
	.zero		1024


//--------------------- .nv.shared.reserved.0     --------------------------
	.section	.nv.shared.reserved.0,"aw",@nobits
	.weak		__nv_reservedSMEM_offset_0_alias
	.size		__nv_reservedSMEM_offset_0_alias, 0, 0
	.other		__nv_reservedSMEM_offset_0_alias,@"STO_CUDA_RESERVED_SHARED STV_DEFAULT"
__nv_reservedSMEM_offset_0_alias:
	.zero		0


//--------------------- .nv.global                --------------------------
	.section	.nv.global,"aw",@nobits
.nv.global:
	.type		_ZN40_INTERNAL_df2deeb0_4_k_cu_6280f397_302444cute1_E,@object
	.size		_ZN40_INTERNAL_df2deeb0_4_k_cu_6280f397_302444cute1_E,(_ZN40_INTERNAL_df2deeb0_4_k_cu_6280f397_302444cuda3std3__45__cpo6cbeginE - _ZN40_INTERNAL_df2deeb0_4_k_cu_6280f397_302444cute1_E)
_ZN40_INTERNAL_df2deeb0_4_k_cu_6280f397_302444cute1_E:
	.zero		1
	.type		_ZN40_INTERNAL_df2deeb0_4_k_cu_6280f397_302444cuda3std3__45__cpo6cbeginE,@object
	.size		_ZN40_INTERNAL_df2deeb0_4_k_cu_6280f397_302444cuda3std3__45__cpo6cbeginE,(_ZN40_INTERNAL_df2deeb0_4_k_cu_6280f397_302444cuda3std3__48in_placeE - _ZN40_INTERNAL_df2deeb0_4_k_cu_6280f397_302444cuda3std3__45__cpo6cbeginE)
_ZN40_INTERNAL_df2deeb0_4_k_cu_6280f397_302444cuda3std3__45__cpo6cbeginE:
	.zero		1
	.type		_ZN40_INTERNAL_df2deeb0_4_k_cu_6280f397_302444cuda3std3__48in_placeE,@object
	.size		_ZN40_INTERNAL_df2deeb0_4_k_cu_6280f397_302444cuda3std3__48in_placeE,(_ZN40_INTERNAL_df2deeb0_4_k_cu_6280f397_302444cuda3std6ranges3__45__cpo9iter_moveE - _ZN40_INTERNAL_df2deeb0_4_k_cu_6280f397_302444cuda3std3__48in_placeE)
_ZN40_INTERNAL_df2deeb0_4_k_cu_6280f397_302444cuda3std3__48in_placeE:
	.zero		1
	.type		_ZN40_INTERNAL_df2deeb0_4_k_cu_6280f397_302444cuda3std6ranges3__45__cpo9iter_moveE,@object
	.size		_ZN40_INTERNAL_df2deeb0_4_k_cu_6280f397_302444cuda3std6ranges3__45__cpo9iter_moveE,(_ZN40_INTERNAL_df2deeb0_4_k_cu_6280f397_302444cuda3std3__45__cpo5beginE - _ZN40_INTERNAL_df2deeb0_4_k_cu_6280f397_302444cuda3std6ranges3__45__cpo9iter_moveE)
_ZN40_INTERNAL_df2deeb0_4_k_cu_6280f397_302444cuda3std6ranges3__45__cpo9iter_moveE:
	.zero		1
	.type		_ZN40_INTERNAL_df2deeb0_4_k_cu_6280f397_302444cuda3std3__45__cpo5beginE,@object
	.size		_ZN40_INTERNAL_df2deeb0_4_k_cu_6280f397_302444cuda3std3__45__cpo5beginE,(_ZN40_INTERNAL_df2deeb0_4_k_cu_6280f397_302444cuda3std3__442_GLOBAL__N__df2deeb0_4_k_cu_6280f397_302446ignoreE - _ZN40_INTERNAL_df2deeb0_4_k_cu_6280f397_302444cuda3std3__45__cpo5beginE)
_ZN40_INTERNAL_df2deeb0_4_k_cu_6280f397_302444cuda3std3__45__cpo5beginE:
	.zero		1
	.type		_ZN40_INTERNAL_df2deeb0_4_k_cu_6280f397_302444cuda3std3__442_GLOBAL__N__df2deeb0_4_k_cu_6280f397_302446ignoreE,@object
	.size		_ZN40_INTERNAL_df2deeb0_4_k_cu_6280f397_302444cuda3std3__442_GLOBAL__N__df2deeb0_4_k_cu_6280f397_302446ignoreE,(_ZN40_INTERNAL_df2deeb0_4_k_cu_6280f397_302444cute7productE - _ZN40_INTERNAL_df2deeb0_4_k_cu_6280f397_302444cuda3std3__442_GLOBAL__N__df2deeb0_4_k_cu_6280f397_302446ignoreE)
_ZN40_INTERNAL_df2deeb0_4_k_cu_6280f397_302444cuda3std3__442_GLOBAL__N__df2deeb0_4_k_cu_6280f397_302446ignoreE:
	.zero		1
	.type		_ZN40_INTERNAL_df2deeb0_4_k_cu_6280f397_302444cute7productE,@object
	.size		_ZN40_INTERNAL_df2deeb0_4_k_cu_6280f397_302444cute7productE,(_ZN40_INTERNAL_df2deeb0_4_k_cu_6280f397_302444cuda3std3__45__cpo3endE - _ZN40_INTERNAL_df2deeb0_4_k_cu_6280f397_302444cute7productE)
_ZN40_INTERNAL_df2deeb0_4_k_cu_6280f397_302444cute7productE:
	.zero		1
	.type		_ZN40_INTERNAL_df2deeb0_4_k_cu_6280f397_302444cuda3std3__45__cpo3endE,@object
	.size		_ZN40_INTERNAL_df2deeb0_4_k_cu_6280f397_302444cuda3std3__45__cpo3endE,(_ZN40_INTERNAL_df2deeb0_4_k_cu_6280f397_302444cuda3std3__419piecewise_constructE - _ZN40_INTERNAL_df2deeb0_4_k_cu_6280f397_302444cuda3std3__45__cpo3endE)
_ZN40_INTERNAL_df2deeb0_4_k_cu_6280f397_302444cuda3std3__45__cpo3endE:
	.zero		1
	.type		_ZN40_INTERNAL_df2deeb0_4_k_cu_6280f397_302444cuda3std3__419piecewise_constructE,@object
	.size		_ZN40_INTERNAL_df2deeb0_4_k_cu_6280f397_302444cuda3std3__419piecewise_constructE,(_ZN40_INTERNAL_df2deeb0_4_k_cu_6280f397_302444cuda3std3__45__cpo4cendE - _ZN40_INTERNAL_df2deeb0_4_k_cu_6280f397_302444cuda3std3__419piecewise_constructE)
_ZN40_INTERNAL_df2deeb0_4_k_cu_6280f397_302444cuda3std3__419piecewise_constructE:
	.zero		1
	.type		_ZN40_INTERNAL_df2deeb0_4_k_cu_6280f397_302444cuda3std3__45__cpo4cendE,@object
	.size		_ZN40_INTERNAL_df2deeb0_4_k_cu_6280f397_302444cuda3std3__45__cpo4cendE,(_ZN40_INTERNAL_df2deeb0_4_k_cu_6280f397_302444cuda3std6ranges3__45__cpo4swapE - _ZN40_INTERNAL_df2deeb0_4_k_cu_6280f397_302444cuda3std3__45__cpo4cendE)
_ZN40_INTERNAL_df2deeb0_4_k_cu_6280f397_302444cuda3std3__45__cpo4cendE:
	.zero		1
	.type		_ZN40_INTERNAL_df2deeb0_4_k_cu_6280f397_302444cuda3std6ranges3__45__cpo4swapE,@object
	.size		_ZN40_INTERNAL_df2deeb0_4_k_cu_6280f397_302444cuda3std6ranges3__45__cpo4swapE,(.L_8 - _ZN40_INTERNAL_df2deeb0_4_k_cu_6280f397_302444cuda3std6ranges3__45__cpo4swapE)
_ZN40_INTERNAL_df2deeb0_4_k_cu_6280f397_302444cuda3std6ranges3__45__cpo4swapE:
	.zero		1
.L_8:


//--------------------- .nv.constant0._ZN7cutlass13device_kernelINS_4gemm6kernel13GemmUniversalIN4cute5tupleIJiiiiEEENS1_10collective13CollectiveMmaINS1_34MainloopSm90TmaGmmaWarpSpecializedILi5ENS5_IJNS4_1CILi1EEESB_SB_EEENS1_35KernelTmaWarpSpecializedCooperativeEEENS5_IJNSA_ILi128EEESF_NSA_ILi64EEEEEENS_6half_tENS5_IJSB_llEEESI_SJ_NS4_8TiledMMAINS4_8MMA_AtomIJNS4_4SM904GMMA26MMA_64x128x16_F32F16F16_SSILNSN_5MajorE1ELSP_1ELNSN_7ScaleInE1ELSQ_1EEEEEENS4_6LayoutINS5_IJNSA_ILi2EEESB_SB_EEENS5_IJSB_NSA_ILi0EEESW_EEEEENS5_IJNS4_10UnderscoreESZ_SZ_EEEEENS4_13SM90_TMA_LOADENS4_14ComposedLayoutINS4_7SwizzleILi3ELi4ELi3EEENS4_18smem_ptr_flag_bitsILi16EEENST_INS5_IJSG_NSA_ILi8EEEEEENS5_IJSB_SG_EEEEEEEvNS4_8identityES12_S1C_vS1D_EENS_8epilogue10collective6detail29Sm90TmaWarpSpecializedAdapterINS1G_15DefaultEpilogueISI_NS5_IJlSB_lEEES1K_NS1F_6thread17LinearCombinationISI_Li1EffLNS1L_9ScaleType4KindE0ELNS_15FloatRoundStyleE2ESI_EENS1_15EpilogueDefaultEEEEEvvEEEEvNT_6ParamsE --------------------------
	.section	.nv.constant0._ZN7cutlass13device_kernelINS_4gemm6kernel13GemmUniversalIN4cute5tupleIJiiiiEEENS1_10collective13CollectiveMmaINS1_34MainloopSm90TmaGmmaWarpSpecializedILi5ENS5_IJNS4_1CILi1EEESB_SB_EEENS1_35KernelTmaWarpSpecializedCooperativeEEENS5_IJNSA_ILi128EEESF_NSA_ILi64EEEEEENS_6half_tENS5_IJSB_llEEESI_SJ_NS4_8TiledMMAINS4_8MMA_AtomIJNS4_4SM904GMMA26MMA_64x128x16_F32F16F16_SSILNSN_5MajorE1ELSP_1ELNSN_7ScaleInE1ELSQ_1EEEEEENS4_6LayoutINS5_IJNSA_ILi2EEESB_SB_EEENS5_IJSB_NSA_ILi0EEESW_EEEEENS5_IJNS4_10UnderscoreESZ_SZ_EEEEENS4_13SM90_TMA_LOADENS4_14ComposedLayoutINS4_7SwizzleILi3ELi4ELi3EEENS4_18smem_ptr_flag_bitsILi16EEENST_INS5_IJSG_NSA_ILi8EEEEEENS5_IJSB_SG_EEEEEEEvNS4_8identityES12_S1C_vS1D_EENS_8epilogue10collective6detail29Sm90TmaWarpSpecializedAdapterINS1G_15DefaultEpilogueISI_NS5_IJlSB_lEEES1K_NS1F_6thread17LinearCombinationISI_Li1EffLNS1L_9ScaleType4KindE0ELNS_15FloatRoundStyleE2ESI_EENS1_15EpilogueDefaultEEEEEvvEEEEvNT_6ParamsE,"a",@progbits
	.sectionflags	@""
	.align	4
.nv.constant0._ZN7cutlass13device_kernelINS_4gemm6kernel13GemmUniversalIN4cute5tupleIJiiiiEEENS1_10collective13CollectiveMmaINS1_34MainloopSm90TmaGmmaWarpSpecializedILi5ENS5_IJNS4_1CILi1EEESB_SB_EEENS1_35KernelTmaWarpSpecializedCooperativeEEENS5_IJNSA_ILi128EEESF_NSA_ILi64EEEEEENS_6half_tENS5_IJSB_llEEESI_SJ_NS4_8TiledMMAINS4_8MMA_AtomIJNS4_4SM904GMMA26MMA_64x128x16_F32F16F16_SSILNSN_5MajorE1ELSP_1ELNSN_7ScaleInE1ELSQ_1EEEEEENS4_6LayoutINS5_IJNSA_ILi2EEESB_SB_EEENS5_IJSB_NSA_ILi0EEESW_EEEEENS5_IJNS4_10UnderscoreESZ_SZ_EEEEENS4_13SM90_TMA_LOADENS4_14ComposedLayoutINS4_7SwizzleILi3ELi4ELi3EEENS4_18smem_ptr_flag_bitsILi16EEENST_INS5_IJSG_NSA_ILi8EEEEEENS5_IJSB_SG_EEEEEEEvNS4_8identityES12_S1C_vS1D_EENS_8epilogue10collective6detail29Sm90TmaWarpSpecializedAdapterINS1G_15DefaultEpilogueISI_NS5_IJlSB_lEEES1K_NS1F_6thread17LinearCombinationISI_Li1EffLNS1L_9ScaleType4KindE0ELNS_15FloatRoundStyleE2ESI_EENS1_15EpilogueDefaultEEEEEvvEEEEvNT_6ParamsE:
	.zero		1664


//--------------------- SYMBOLS --------------------------

	.type		.nv.reservedSmem.offset0,@object
	.size		.nv.reservedSmem.offset0,0x4
	.type		__assertfail,@function
